






.version 5.0
.target sm_52
.address_size 64



.visible .entry _Z28forward_avgpool_layer_kerneliiiiPfS_(
.param .u32 _Z28forward_avgpool_layer_kerneliiiiPfS__param_0,
.param .u32 _Z28forward_avgpool_layer_kerneliiiiPfS__param_1,
.param .u32 _Z28forward_avgpool_layer_kerneliiiiPfS__param_2,
.param .u32 _Z28forward_avgpool_layer_kerneliiiiPfS__param_3,
.param .u64 _Z28forward_avgpool_layer_kerneliiiiPfS__param_4,
.param .u64 _Z28forward_avgpool_layer_kerneliiiiPfS__param_5
)
{
.reg .pred %p<4>;
.reg .f32 %f<10>;
.reg .b32 %r<21>;
.reg .b64 %rd<12>;


ld.param.u32 %r12, [_Z28forward_avgpool_layer_kerneliiiiPfS__param_0];
ld.param.u32 %r10, [_Z28forward_avgpool_layer_kerneliiiiPfS__param_1];
ld.param.u32 %r11, [_Z28forward_avgpool_layer_kerneliiiiPfS__param_2];
ld.param.u64 %rd5, [_Z28forward_avgpool_layer_kerneliiiiPfS__param_4];
ld.param.u64 %rd6, [_Z28forward_avgpool_layer_kerneliiiiPfS__param_5];
mov.u32 %r1, %nctaid.x;
mov.u32 %r2, %ctaid.y;
mov.u32 %r3, %ctaid.x;
mad.lo.s32 %r13, %r1, %r2, %r3;
mov.u32 %r4, %ntid.x;
mov.u32 %r5, %tid.x;
mad.lo.s32 %r6, %r13, %r4, %r5;
setp.ge.s32	%p1, %r6, %r12;
@%p1 bra BB0_5;

cvta.to.global.u64 %rd7, %rd6;
mul.wide.s32 %rd8, %r6, 4;
add.s64 %rd1, %rd7, %rd8;
mov.u32 %r20, 0;
st.global.u32 [%rd1], %r20;
mul.lo.s32 %r7, %r11, %r10;
mov.f32 %f9, 0f00000000;
setp.lt.s32	%p2, %r7, 1;
@%p2 bra BB0_4;

cvta.to.global.u64 %rd9, %rd5;
mad.lo.s32 %r18, %r4, %r13, %r5;
mul.lo.s32 %r19, %r7, %r18;
mul.wide.s32 %rd10, %r19, 4;
add.s64 %rd11, %rd9, %rd10;
mov.f32 %f9, 0f00000000;

BB0_3:
ld.global.f32 %f6, [%rd11];
add.f32 %f9, %f6, %f9;
st.global.f32 [%rd1], %f9;
add.s64 %rd11, %rd11, 4;
add.s32 %r20, %r20, 1;
setp.lt.s32	%p3, %r20, %r7;
@%p3 bra BB0_3;

BB0_4:
cvt.rn.f32.s32	%f7, %r7;
div.rn.f32 %f8, %f9, %f7;
st.global.f32 [%rd1], %f8;

BB0_5:
ret;
}


.visible .entry _Z29backward_avgpool_layer_kerneliiiiPfS_(
.param .u32 _Z29backward_avgpool_layer_kerneliiiiPfS__param_0,
.param .u32 _Z29backward_avgpool_layer_kerneliiiiPfS__param_1,
.param .u32 _Z29backward_avgpool_layer_kerneliiiiPfS__param_2,
.param .u32 _Z29backward_avgpool_layer_kerneliiiiPfS__param_3,
.param .u64 _Z29backward_avgpool_layer_kerneliiiiPfS__param_4,
.param .u64 _Z29backward_avgpool_layer_kerneliiiiPfS__param_5
)
{
.reg .pred %p<4>;
.reg .f32 %f<6>;
.reg .b32 %r<20>;
.reg .b64 %rd<12>;


ld.param.u32 %r12, [_Z29backward_avgpool_layer_kerneliiiiPfS__param_0];
ld.param.u32 %r10, [_Z29backward_avgpool_layer_kerneliiiiPfS__param_1];
ld.param.u32 %r11, [_Z29backward_avgpool_layer_kerneliiiiPfS__param_2];
ld.param.u64 %rd5, [_Z29backward_avgpool_layer_kerneliiiiPfS__param_4];
ld.param.u64 %rd6, [_Z29backward_avgpool_layer_kerneliiiiPfS__param_5];
mov.u32 %r1, %nctaid.x;
mov.u32 %r2, %ctaid.y;
mov.u32 %r3, %ctaid.x;
mad.lo.s32 %r13, %r1, %r2, %r3;
mov.u32 %r4, %ntid.x;
mov.u32 %r5, %tid.x;
mad.lo.s32 %r6, %r13, %r4, %r5;
setp.ge.s32	%p1, %r6, %r12;
@%p1 bra BB1_4;

mul.lo.s32 %r7, %r11, %r10;
setp.lt.s32	%p2, %r7, 1;
@%p2 bra BB1_4;

cvta.to.global.u64 %rd7, %rd5;
cvta.to.global.u64 %rd8, %rd6;
mul.wide.s32 %rd9, %r6, 4;
add.s64 %rd1, %rd8, %rd9;
cvt.rn.f32.s32	%f1, %r7;
mad.lo.s32 %r16, %r4, %r13, %r5;
mul.lo.s32 %r18, %r7, %r16;
mul.wide.s32 %rd10, %r18, 4;
add.s64 %rd11, %rd7, %rd10;
mov.u32 %r19, 0;

BB1_3:
ld.global.f32 %f2, [%rd1];
div.rn.f32 %f3, %f2, %f1;
ld.global.f32 %f4, [%rd11];
add.f32 %f5, %f3, %f4;
st.global.f32 [%rd11], %f5;
add.s64 %rd11, %rd11, 4;
add.s32 %r19, %r19, 1;
setp.lt.s32	%p3, %r19, %r7;
@%p3 bra BB1_3;

BB1_4:
ret;
}











.const .align 4 .b8 __cudart_i2opi_f[24] = {65, 144, 67, 60, 153, 149, 98, 219, 192, 221, 52, 245, 209, 87, 39, 252, 41, 21, 68, 78, 110, 131, 249, 162};

.visible .entry _Z19levels_image_kernelPfS_iiiifffff(
.param .u64 _Z19levels_image_kernelPfS_iiiifffff_param_0,
.param .u64 _Z19levels_image_kernelPfS_iiiifffff_param_1,
.param .u32 _Z19levels_image_kernelPfS_iiiifffff_param_2,
.param .u32 _Z19levels_image_kernelPfS_iiiifffff_param_3,
.param .u32 _Z19levels_image_kernelPfS_iiiifffff_param_4,
.param .u32 _Z19levels_image_kernelPfS_iiiifffff_param_5,
.param .f32 _Z19levels_image_kernelPfS_iiiifffff_param_6,
.param .f32 _Z19levels_image_kernelPfS_iiiifffff_param_7,
.param .f32 _Z19levels_image_kernelPfS_iiiifffff_param_8,
.param .f32 _Z19levels_image_kernelPfS_iiiifffff_param_9,
.param .f32 _Z19levels_image_kernelPfS_iiiifffff_param_10
)
{
.reg .pred %p<30>;
.reg .f32 %f<122>;
.reg .b32 %r<24>;
.reg .b64 %rd<15>;


ld.param.u64 %rd4, [_Z19levels_image_kernelPfS_iiiifffff_param_0];
ld.param.u64 %rd5, [_Z19levels_image_kernelPfS_iiiifffff_param_1];
ld.param.u32 %r9, [_Z19levels_image_kernelPfS_iiiifffff_param_2];
ld.param.u32 %r6, [_Z19levels_image_kernelPfS_iiiifffff_param_3];
ld.param.u32 %r7, [_Z19levels_image_kernelPfS_iiiifffff_param_4];
ld.param.u32 %r8, [_Z19levels_image_kernelPfS_iiiifffff_param_5];
ld.param.f32 %f50, [_Z19levels_image_kernelPfS_iiiifffff_param_6];
ld.param.f32 %f51, [_Z19levels_image_kernelPfS_iiiifffff_param_7];
ld.param.f32 %f52, [_Z19levels_image_kernelPfS_iiiifffff_param_8];
ld.param.f32 %f53, [_Z19levels_image_kernelPfS_iiiifffff_param_9];
ld.param.f32 %f54, [_Z19levels_image_kernelPfS_iiiifffff_param_10];
mul.lo.s32 %r10, %r6, %r9;
mul.lo.s32 %r11, %r10, %r7;
mov.u32 %r12, %nctaid.x;
mov.u32 %r13, %ctaid.y;
mov.u32 %r14, %ctaid.x;
mad.lo.s32 %r15, %r12, %r13, %r14;
mov.u32 %r16, %ntid.x;
mov.u32 %r17, %tid.x;
mad.lo.s32 %r1, %r15, %r16, %r17;
setp.ge.s32	%p1, %r1, %r11;
@%p1 bra BB0_31;

cvta.to.global.u64 %rd6, %rd5;
rem.s32 %r2, %r1, %r6;
div.s32 %r18, %r1, %r6;
rem.s32 %r3, %r18, %r7;
div.s32 %r4, %r18, %r7;
ld.global.f32 %f1, [%rd6];
ld.global.f32 %f2, [%rd6+4];
ld.global.f32 %f3, [%rd6+8];
shl.b32 %r19, %r4, 3;
mul.wide.s32 %rd7, %r19, 4;
add.s64 %rd8, %rd6, %rd7;
ld.global.f32 %f4, [%rd8+8];
ld.global.f32 %f5, [%rd8+12];
add.f32 %f55, %f50, 0fBF800000;
ld.global.f32 %f56, [%rd8];
fma.rn.f32 %f91, %f55, %f56, 0f3F800000;
ld.global.f32 %f57, [%rd8+4];
setp.leu.f32	%p2, %f57, 0f3F000000;
@%p2 bra BB0_3;

rcp.rn.f32 %f91, %f91;

BB0_3:
add.f32 %f58, %f51, 0fBF800000;
fma.rn.f32 %f92, %f58, %f4, 0f3F800000;
setp.leu.f32	%p3, %f5, 0f3F000000;
@%p3 bra BB0_5;

rcp.rn.f32 %f92, %f92;

BB0_5:
cvta.to.global.u64 %rd9, %rd4;
mul.lo.s32 %r20, %r7, %r6;
mul.lo.s32 %r21, %r20, %r4;
mul.lo.s32 %r22, %r21, 3;
cvt.s64.s32	%rd10, %r22;
mad.lo.s32 %r23, %r3, %r6, %r2;
cvt.s64.s32	%rd11, %r23;
add.s64 %rd12, %rd10, %rd11;
shl.b64 %rd13, %rd12, 2;
add.s64 %rd1, %rd9, %rd13;
ld.global.f32 %f117, [%rd1];
mul.wide.s32 %rd14, %r20, 4;
add.s64 %rd2, %rd1, %rd14;
ld.global.f32 %f116, [%rd2];
add.s64 %rd3, %rd2, %rd14;
ld.global.f32 %f115, [%rd3];
setp.eq.s32	%p4, %r8, 0;
mov.f32 %f59, 0f00000000;
mov.f32 %f121, %f59;
@%p4 bra BB0_30;

setp.gt.f32	%p5, %f117, %f116;
@%p5 bra BB0_8;
bra.uni BB0_7;

BB0_8:
setp.gt.f32	%p7, %f117, %f115;
selp.f32	%f93, %f117, %f115, %p7;
bra.uni BB0_9;

BB0_7:
setp.gt.f32	%p6, %f116, %f115;
selp.f32	%f93, %f116, %f115, %p6;

BB0_9:
setp.lt.f32	%p8, %f117, %f116;
@%p8 bra BB0_11;
bra.uni BB0_10;

BB0_11:
setp.lt.f32	%p10, %f117, %f115;
selp.f32	%f94, %f117, %f115, %p10;
bra.uni BB0_12;

BB0_10:
setp.lt.f32	%p9, %f116, %f115;
selp.f32	%f94, %f116, %f115, %p9;

BB0_12:
sub.f32 %f21, %f93, %f94;
setp.eq.f32	%p11, %f93, 0f00000000;
mov.f32 %f97, 0f00000000;
mov.f32 %f96, 0fBF800000;
@%p11 bra BB0_19;

setp.eq.f32	%p12, %f117, %f93;
@%p12 bra BB0_17;
bra.uni BB0_14;

BB0_17:
sub.f32 %f66, %f116, %f115;
div.rn.f32 %f95, %f66, %f21;
bra.uni BB0_18;

BB0_14:
setp.eq.f32	%p13, %f116, %f93;
@%p13 bra BB0_16;
bra.uni BB0_15;

BB0_16:
sub.f32 %f64, %f115, %f117;
div.rn.f32 %f65, %f64, %f21;
add.f32 %f95, %f65, 0f40000000;
bra.uni BB0_18;

BB0_15:
sub.f32 %f62, %f117, %f116;
div.rn.f32 %f63, %f62, %f21;
add.f32 %f95, %f63, 0f40800000;

BB0_18:
div.rn.f32 %f97, %f21, %f93;
add.f32 %f67, %f95, 0f40C00000;
setp.lt.f32	%p14, %f95, 0f00000000;
selp.f32	%f96, %f67, %f95, %p14;

BB0_19:
mul.f32 %f30, %f92, %f93;
mul.f32 %f31, %f91, %f97;
setp.eq.f32	%p15, %f31, 0f00000000;
mov.f32 %f107, %f30;
mov.f32 %f106, %f30;
mov.f32 %f108, %f30;
@%p15 bra BB0_24;

cvt.rmi.f32.f32	%f68, %f96;
cvt.rzi.s32.f32	%r5, %f68;
cvt.rn.f32.s32	%f69, %r5;
sub.f32 %f70, %f96, %f69;
mov.f32 %f71, 0f3F800000;
sub.f32 %f72, %f71, %f31;
mul.f32 %f32, %f30, %f72;
mul.f32 %f73, %f31, %f70;
sub.f32 %f74, %f71, %f73;
mul.f32 %f33, %f30, %f74;
sub.f32 %f75, %f71, %f70;
mul.f32 %f76, %f31, %f75;
sub.f32 %f77, %f71, %f76;
mul.f32 %f34, %f30, %f77;
setp.eq.s32	%p16, %r5, 0;
mov.f32 %f100, %f30;
mov.f32 %f106, %f32;
mov.f32 %f107, %f34;
mov.f32 %f108, %f100;
@%p16 bra BB0_24;

setp.eq.s32	%p17, %r5, 1;
mov.f32 %f101, %f30;
mov.f32 %f103, %f32;
mov.f32 %f106, %f103;
mov.f32 %f107, %f101;
mov.f32 %f108, %f33;
@%p17 bra BB0_24;

setp.eq.s32	%p18, %r5, 2;
mov.f32 %f102, %f30;
mov.f32 %f104, %f32;
mov.f32 %f105, %f34;
mov.f32 %f106, %f105;
mov.f32 %f107, %f102;
mov.f32 %f108, %f104;
@%p18 bra BB0_24;

setp.eq.s32	%p19, %r5, 3;
setp.eq.s32	%p20, %r5, 4;
selp.f32	%f78, %f34, %f30, %p20;
selp.f32	%f35, %f32, %f78, %p19;
selp.f32	%f107, %f33, %f32, %p19;
setp.ne.s32	%p21, %r5, 3;
setp.ne.s32	%p22, %r5, 4;
and.pred %p23, %p22, %p21;
selp.f32	%f106, %f33, %f30, %p23;
mov.f32 %f108, %f35;

BB0_24:
setp.lt.f32	%p24, %f108, 0f00000000;
mov.f32 %f79, 0f00000000;
mov.f32 %f119, %f79;
@%p24 bra BB0_26;

setp.gt.f32	%p25, %f108, 0f3F800000;
selp.f32	%f41, 0f3F800000, %f108, %p25;
mov.f32 %f119, %f41;

BB0_26:
mov.f32 %f111, %f119;
mov.f32 %f117, %f111;
setp.lt.f32	%p26, %f107, 0f00000000;
mov.f32 %f118, %f79;
@%p26 bra BB0_28;

setp.gt.f32	%p27, %f107, 0f3F800000;
selp.f32	%f118, 0f3F800000, %f107, %p27;

BB0_28:
mov.f32 %f116, %f118;
setp.lt.f32	%p28, %f106, 0f00000000;
mov.f32 %f115, %f79;
mov.f32 %f121, %f54;
@%p28 bra BB0_30;

setp.gt.f32	%p29, %f106, 0f3F800000;
selp.f32	%f115, 0f3F800000, %f106, %p29;
mov.f32 %f121, %f54;

BB0_30:
fma.rn.f32 %f82, %f117, %f53, %f52;
add.f32 %f83, %f1, 0fBF000000;
fma.rn.f32 %f84, %f83, %f121, %f82;
st.global.f32 [%rd1], %f84;
fma.rn.f32 %f85, %f116, %f53, %f52;
add.f32 %f86, %f2, 0fBF000000;
fma.rn.f32 %f87, %f86, %f121, %f85;
st.global.f32 [%rd2], %f87;
fma.rn.f32 %f88, %f115, %f53, %f52;
add.f32 %f89, %f3, 0fBF000000;
fma.rn.f32 %f90, %f89, %f121, %f88;
st.global.f32 [%rd3], %f90;

BB0_31:
ret;
}


.visible .entry _Z25forward_crop_layer_kernelPfS_iiiiiiiifS_(
.param .u64 _Z25forward_crop_layer_kernelPfS_iiiiiiiifS__param_0,
.param .u64 _Z25forward_crop_layer_kernelPfS_iiiiiiiifS__param_1,
.param .u32 _Z25forward_crop_layer_kernelPfS_iiiiiiiifS__param_2,
.param .u32 _Z25forward_crop_layer_kernelPfS_iiiiiiiifS__param_3,
.param .u32 _Z25forward_crop_layer_kernelPfS_iiiiiiiifS__param_4,
.param .u32 _Z25forward_crop_layer_kernelPfS_iiiiiiiifS__param_5,
.param .u32 _Z25forward_crop_layer_kernelPfS_iiiiiiiifS__param_6,
.param .u32 _Z25forward_crop_layer_kernelPfS_iiiiiiiifS__param_7,
.param .u32 _Z25forward_crop_layer_kernelPfS_iiiiiiiifS__param_8,
.param .u32 _Z25forward_crop_layer_kernelPfS_iiiiiiiifS__param_9,
.param .f32 _Z25forward_crop_layer_kernelPfS_iiiiiiiifS__param_10,
.param .u64 _Z25forward_crop_layer_kernelPfS_iiiiiiiifS__param_11
)
{
.local .align 4 .b8 __local_depot1[28];
.reg .b64 %SP;
.reg .b64 %SPL;
.reg .pred %p<57>;
.reg .f32 %f<173>;
.reg .b32 %r<224>;
.reg .b64 %rd<43>;


mov.u64 %rd42, __local_depot1;
cvta.local.u64 %SP, %rd42;
ld.param.u64 %rd20, [_Z25forward_crop_layer_kernelPfS_iiiiiiiifS__param_0];
ld.param.u64 %rd18, [_Z25forward_crop_layer_kernelPfS_iiiiiiiifS__param_1];
ld.param.u32 %r89, [_Z25forward_crop_layer_kernelPfS_iiiiiiiifS__param_2];
ld.param.u32 %r82, [_Z25forward_crop_layer_kernelPfS_iiiiiiiifS__param_3];
ld.param.u32 %r83, [_Z25forward_crop_layer_kernelPfS_iiiiiiiifS__param_4];
ld.param.u32 %r84, [_Z25forward_crop_layer_kernelPfS_iiiiiiiifS__param_5];
ld.param.u32 %r85, [_Z25forward_crop_layer_kernelPfS_iiiiiiiifS__param_6];
ld.param.u32 %r86, [_Z25forward_crop_layer_kernelPfS_iiiiiiiifS__param_7];
ld.param.u32 %r87, [_Z25forward_crop_layer_kernelPfS_iiiiiiiifS__param_8];
ld.param.u32 %r88, [_Z25forward_crop_layer_kernelPfS_iiiiiiiifS__param_9];
ld.param.f32 %f64, [_Z25forward_crop_layer_kernelPfS_iiiiiiiifS__param_10];
ld.param.u64 %rd19, [_Z25forward_crop_layer_kernelPfS_iiiiiiiifS__param_11];
cvta.to.global.u64 %rd1, %rd20;
mov.u32 %r90, %nctaid.x;
mov.u32 %r91, %ctaid.y;
mov.u32 %r92, %ctaid.x;
mad.lo.s32 %r93, %r90, %r91, %r92;
mov.u32 %r94, %ntid.x;
mov.u32 %r95, %tid.x;
mad.lo.s32 %r1, %r93, %r94, %r95;
setp.ge.s32	%p5, %r1, %r89;
@%p5 bra BB1_58;

cvta.to.global.u64 %rd21, %rd18;
rem.s32 %r2, %r1, %r86;
div.s32 %r96, %r1, %r86;
rem.s32 %r3, %r96, %r85;
div.s32 %r97, %r96, %r85;
rem.s32 %r4, %r97, %r82;
div.s32 %r5, %r97, %r82;
shl.b32 %r98, %r5, 3;
add.s32 %r99, %r98, 4;
mul.wide.s32 %rd22, %r99, 4;
add.s64 %rd2, %rd21, %rd22;
ld.global.f32 %f1, [%rd2+12];
sub.s32 %r100, %r84, %r86;
cvt.rn.f32.s32	%f2, %r100;
ld.global.f32 %f3, [%rd2];
sub.s32 %r101, %r83, %r85;
cvt.rn.f32.s32	%f4, %r101;
ld.global.f32 %f5, [%rd2+4];
setp.eq.s32	%p7, %r88, 0;
mov.pred %p56, 0;
@%p7 bra BB1_3;

ld.global.f32 %f65, [%rd2+8];
setp.gt.f32	%p56, %f65, 0f3F000000;

BB1_3:
mul.f32 %f151, %f2, %f3;
mul.f32 %f152, %f4, %f5;
selp.u32	%r203, 1, 0, %p56;
add.f32 %f66, %f64, %f64;
mul.f32 %f67, %f66, %f1;
sub.f32 %f161, %f67, %f64;
setp.ne.s32	%p8, %r87, 0;
@%p8 bra BB1_5;

mul.f32 %f151, %f2, 0f3F000000;
mul.f32 %f152, %f4, 0f3F000000;
mov.f32 %f161, 0f00000000;
mov.u32 %r203, 0;

BB1_5:
mov.f32 %f11, %f161;
mul.lo.s32 %r103, %r83, %r82;
mul.lo.s32 %r104, %r103, %r84;
mul.lo.s32 %r105, %r104, %r5;
cvt.s64.s32	%rd3, %r105;
add.u64 %rd23, %SP, 0;
cvta.to.local.u64 %rd4, %rd23;
abs.f32 %f14, %f11;
setp.neu.f32	%p9, %f14, 0f7F800000;
mov.f32 %f160, %f11;
@%p9 bra BB1_7;

mov.f32 %f69, 0f00000000;
mul.rn.f32 %f15, %f11, %f69;
mov.f32 %f160, %f15;

BB1_7:
mov.f32 %f16, %f160;
cvt.rn.f32.s32	%f70, %r3;
add.f32 %f17, %f70, %f152;
mul.f32 %f71, %f16, 0f3F22F983;
cvt.rni.s32.f32	%r213, %f71;
cvt.rn.f32.s32	%f72, %r213;
neg.f32 %f73, %f72;
mov.f32 %f74, 0f3FC90FDA;
fma.rn.f32 %f75, %f73, %f74, %f16;
mov.f32 %f76, 0f33A22168;
fma.rn.f32 %f77, %f73, %f76, %f75;
mov.f32 %f78, 0f27C234C5;
fma.rn.f32 %f153, %f73, %f78, %f77;
abs.f32 %f79, %f16;
add.s64 %rd5, %rd4, 24;
setp.leu.f32	%p10, %f79, 0f47CE4780;
@%p10 bra BB1_17;

mov.b32 %r9, %f16;
shr.u32 %r10, %r9, 23;
shl.b32 %r108, %r9, 8;
or.b32 %r11, %r108, -2147483648;
mov.u32 %r205, 0;
mov.u64 %rd37, __cudart_i2opi_f;
mov.u32 %r204, -6;
mov.u64 %rd41, %rd4;

BB1_9:
.pragma "nounroll";
mov.u64 %rd7, %rd41;
ld.const.u32 %r111, [%rd37];

	{
mad.lo.cc.u32 %r109, %r111, %r11, %r205;
madc.hi.u32 %r205, %r111, %r11, 0;
}

	st.local.u32 [%rd7], %r109;
add.s64 %rd8, %rd7, 4;
add.s64 %rd37, %rd37, 4;
add.s32 %r204, %r204, 1;
setp.ne.s32	%p11, %r204, 0;
mov.u64 %rd41, %rd8;
@%p11 bra BB1_9;

and.b32 %r114, %r10, 255;
add.s32 %r115, %r114, -128;
shr.u32 %r116, %r115, 5;
and.b32 %r16, %r9, -2147483648;
st.local.u32 [%rd5], %r205;
mov.u32 %r117, 6;
sub.s32 %r118, %r117, %r116;
mul.wide.s32 %rd25, %r118, 4;
add.s64 %rd10, %rd4, %rd25;
ld.local.u32 %r206, [%rd10];
ld.local.u32 %r207, [%rd10+-4];
and.b32 %r19, %r10, 31;
setp.eq.s32	%p12, %r19, 0;
@%p12 bra BB1_12;

mov.u32 %r119, 32;
sub.s32 %r120, %r119, %r19;
shr.u32 %r121, %r207, %r120;
shl.b32 %r122, %r206, %r19;
add.s32 %r206, %r121, %r122;
ld.local.u32 %r123, [%rd10+-8];
shr.u32 %r124, %r123, %r120;
shl.b32 %r125, %r207, %r19;
add.s32 %r207, %r124, %r125;

BB1_12:
shr.u32 %r126, %r207, 30;
shl.b32 %r127, %r206, 2;
add.s32 %r208, %r126, %r127;
shl.b32 %r25, %r207, 2;
shr.u32 %r128, %r208, 31;
shr.u32 %r129, %r206, 30;
add.s32 %r26, %r128, %r129;
setp.eq.s32	%p13, %r128, 0;
mov.u32 %r209, %r16;
mov.u32 %r210, %r25;
@%p13 bra BB1_14;

not.b32 %r130, %r208;
neg.s32 %r27, %r25;
setp.eq.s32	%p14, %r25, 0;
selp.u32	%r131, 1, 0, %p14;
add.s32 %r208, %r131, %r130;
xor.b32 %r29, %r16, -2147483648;
mov.u32 %r209, %r29;
mov.u32 %r210, %r27;

BB1_14:
mov.u32 %r31, %r209;
neg.s32 %r132, %r26;
setp.eq.s32	%p15, %r16, 0;
selp.b32	%r213, %r26, %r132, %p15;
clz.b32 %r212, %r208;
setp.eq.s32	%p16, %r212, 0;
shl.b32 %r133, %r208, %r212;
mov.u32 %r134, 32;
sub.s32 %r135, %r134, %r212;
shr.u32 %r136, %r210, %r135;
add.s32 %r137, %r136, %r133;
selp.b32	%r35, %r208, %r137, %p16;
mov.u32 %r138, -921707870;
mul.hi.u32 %r211, %r35, %r138;
setp.lt.s32	%p17, %r211, 1;
@%p17 bra BB1_16;

mul.lo.s32 %r139, %r35, -921707870;
shr.u32 %r140, %r139, 31;
shl.b32 %r141, %r211, 1;
add.s32 %r211, %r140, %r141;
add.s32 %r212, %r212, 1;

BB1_16:
mov.u32 %r142, 126;
sub.s32 %r143, %r142, %r212;
shl.b32 %r144, %r143, 23;
add.s32 %r145, %r211, 1;
shr.u32 %r146, %r145, 7;
add.s32 %r147, %r146, 1;
shr.u32 %r148, %r147, 1;
add.s32 %r149, %r148, %r144;
or.b32 %r150, %r149, %r31;
mov.b32 %f153, %r150;

BB1_17:
mul.rn.f32 %f21, %f153, %f153;
add.s32 %r42, %r213, 1;
and.b32 %r43, %r42, 1;
setp.eq.s32	%p18, %r43, 0;
@%p18 bra BB1_19;

mov.f32 %f80, 0fBAB6061A;
mov.f32 %f81, 0f37CCF5CE;
fma.rn.f32 %f154, %f81, %f21, %f80;
bra.uni BB1_20;

BB1_19:
mov.f32 %f82, 0f3C08839E;
mov.f32 %f83, 0fB94CA1F9;
fma.rn.f32 %f154, %f83, %f21, %f82;

BB1_20:
@%p18 bra BB1_22;

mov.f32 %f84, 0f3D2AAAA5;
fma.rn.f32 %f85, %f154, %f21, %f84;
mov.f32 %f86, 0fBF000000;
fma.rn.f32 %f155, %f85, %f21, %f86;
bra.uni BB1_23;

BB1_22:
mov.f32 %f87, 0fBE2AAAA3;
fma.rn.f32 %f88, %f154, %f21, %f87;
mov.f32 %f89, 0f00000000;
fma.rn.f32 %f155, %f88, %f21, %f89;

BB1_23:
fma.rn.f32 %f156, %f155, %f153, %f153;
@%p18 bra BB1_25;

mov.f32 %f90, 0f3F800000;
fma.rn.f32 %f156, %f155, %f21, %f90;

BB1_25:
and.b32 %r151, %r42, 2;
setp.eq.s32	%p21, %r151, 0;
@%p21 bra BB1_27;

mov.f32 %f91, 0f00000000;
mov.f32 %f92, 0fBF800000;
fma.rn.f32 %f156, %f156, %f92, %f91;

BB1_27:
mov.f32 %f159, %f11;
@%p9 bra BB1_29;

mov.f32 %f93, 0f00000000;
mul.rn.f32 %f159, %f11, %f93;

BB1_29:
mul.f32 %f94, %f159, 0f3F22F983;
cvt.rni.s32.f32	%r223, %f94;
cvt.rn.f32.s32	%f95, %r223;
neg.f32 %f96, %f95;
fma.rn.f32 %f98, %f96, %f74, %f159;
fma.rn.f32 %f100, %f96, %f76, %f98;
fma.rn.f32 %f162, %f96, %f78, %f100;
abs.f32 %f102, %f159;
setp.leu.f32	%p23, %f102, 0f47CE4780;
@%p23 bra BB1_39;

mov.b32 %r45, %f159;
shr.u32 %r46, %r45, 23;
shl.b32 %r154, %r45, 8;
or.b32 %r47, %r154, -2147483648;
mov.u32 %r215, 0;
mov.u64 %rd38, __cudart_i2opi_f;
mov.u32 %r214, -6;
mov.u64 %rd40, %rd4;

BB1_31:
.pragma "nounroll";
ld.const.u32 %r157, [%rd38];

	{
mad.lo.cc.u32 %r155, %r157, %r47, %r215;
madc.hi.u32 %r215, %r157, %r47, 0;
}

	st.local.u32 [%rd40], %r155;
add.s64 %rd40, %rd40, 4;
add.s64 %rd38, %rd38, 4;
add.s32 %r214, %r214, 1;
setp.ne.s32	%p24, %r214, 0;
@%p24 bra BB1_31;

and.b32 %r160, %r46, 255;
add.s32 %r161, %r160, -128;
shr.u32 %r162, %r161, 5;
and.b32 %r52, %r45, -2147483648;
st.local.u32 [%rd5], %r215;
mov.u32 %r163, 6;
sub.s32 %r164, %r163, %r162;
mul.wide.s32 %rd27, %r164, 4;
add.s64 %rd15, %rd4, %rd27;
ld.local.u32 %r216, [%rd15];
ld.local.u32 %r217, [%rd15+-4];
and.b32 %r55, %r46, 31;
setp.eq.s32	%p25, %r55, 0;
@%p25 bra BB1_34;

mov.u32 %r165, 32;
sub.s32 %r166, %r165, %r55;
shr.u32 %r167, %r217, %r166;
shl.b32 %r168, %r216, %r55;
add.s32 %r216, %r167, %r168;
ld.local.u32 %r169, [%rd15+-8];
shr.u32 %r170, %r169, %r166;
shl.b32 %r171, %r217, %r55;
add.s32 %r217, %r170, %r171;

BB1_34:
shr.u32 %r172, %r217, 30;
shl.b32 %r173, %r216, 2;
add.s32 %r218, %r172, %r173;
shl.b32 %r61, %r217, 2;
shr.u32 %r174, %r218, 31;
shr.u32 %r175, %r216, 30;
add.s32 %r62, %r174, %r175;
setp.eq.s32	%p26, %r174, 0;
mov.u32 %r219, %r52;
mov.u32 %r220, %r61;
@%p26 bra BB1_36;

not.b32 %r176, %r218;
neg.s32 %r63, %r61;
setp.eq.s32	%p27, %r61, 0;
selp.u32	%r177, 1, 0, %p27;
add.s32 %r218, %r177, %r176;
xor.b32 %r65, %r52, -2147483648;
mov.u32 %r219, %r65;
mov.u32 %r220, %r63;

BB1_36:
mov.u32 %r67, %r219;
neg.s32 %r178, %r62;
setp.eq.s32	%p28, %r52, 0;
selp.b32	%r223, %r62, %r178, %p28;
clz.b32 %r222, %r218;
setp.eq.s32	%p29, %r222, 0;
shl.b32 %r179, %r218, %r222;
mov.u32 %r180, 32;
sub.s32 %r181, %r180, %r222;
shr.u32 %r182, %r220, %r181;
add.s32 %r183, %r182, %r179;
selp.b32	%r71, %r218, %r183, %p29;
mov.u32 %r184, -921707870;
mul.hi.u32 %r221, %r71, %r184;
setp.lt.s32	%p30, %r221, 1;
@%p30 bra BB1_38;

mul.lo.s32 %r185, %r71, -921707870;
shr.u32 %r186, %r185, 31;
shl.b32 %r187, %r221, 1;
add.s32 %r221, %r186, %r187;
add.s32 %r222, %r222, 1;

BB1_38:
mov.u32 %r188, 126;
sub.s32 %r189, %r188, %r222;
shl.b32 %r190, %r189, 23;
add.s32 %r191, %r221, 1;
shr.u32 %r192, %r191, 7;
add.s32 %r193, %r192, 1;
shr.u32 %r194, %r193, 1;
add.s32 %r195, %r194, %r190;
or.b32 %r196, %r195, %r67;
mov.b32 %f162, %r196;

BB1_39:
mul.rn.f32 %f38, %f162, %f162;
and.b32 %r78, %r223, 1;
setp.eq.s32	%p31, %r78, 0;
@%p31 bra BB1_41;

mov.f32 %f103, 0fBAB6061A;
mov.f32 %f104, 0f37CCF5CE;
fma.rn.f32 %f163, %f104, %f38, %f103;
bra.uni BB1_42;

BB1_41:
mov.f32 %f105, 0f3C08839E;
mov.f32 %f106, 0fB94CA1F9;
fma.rn.f32 %f163, %f106, %f38, %f105;

BB1_42:
@%p31 bra BB1_44;

mov.f32 %f107, 0f3D2AAAA5;
fma.rn.f32 %f108, %f163, %f38, %f107;
mov.f32 %f109, 0fBF000000;
fma.rn.f32 %f164, %f108, %f38, %f109;
bra.uni BB1_45;

BB1_44:
mov.f32 %f110, 0fBE2AAAA3;
fma.rn.f32 %f111, %f163, %f38, %f110;
mov.f32 %f112, 0f00000000;
fma.rn.f32 %f164, %f111, %f38, %f112;

BB1_45:
fma.rn.f32 %f165, %f164, %f162, %f162;
@%p31 bra BB1_47;

mov.f32 %f113, 0f3F800000;
fma.rn.f32 %f165, %f164, %f38, %f113;

BB1_47:
and.b32 %r197, %r223, 2;
setp.eq.s32	%p34, %r197, 0;
@%p34 bra BB1_49;

mov.f32 %f114, 0f00000000;
mov.f32 %f115, 0fBF800000;
fma.rn.f32 %f165, %f165, %f115, %f114;

BB1_49:
cvt.rn.f32.s32	%f117, %r84;
mul.f32 %f118, %f117, 0f3F000000;
cvt.rn.f32.s32	%f119, %r83;
mul.f32 %f120, %f119, 0f3F000000;
sub.f32 %f121, %f117, %f151;
cvt.rn.f32.s32	%f122, %r2;
sub.f32 %f123, %f121, %f122;
add.f32 %f124, %f123, 0fBF800000;
add.f32 %f125, %f122, %f151;
setp.eq.s32	%p35, %r203, 0;
selp.f32	%f126, %f125, %f124, %p35;
sub.f32 %f127, %f126, %f118;
mul.f32 %f128, %f127, %f156;
sub.f32 %f129, %f17, %f120;
mul.f32 %f130, %f129, %f165;
sub.f32 %f131, %f128, %f130;
add.f32 %f132, %f118, %f131;
mul.f32 %f133, %f127, %f165;
fma.rn.f32 %f134, %f129, %f156, %f133;
add.f32 %f135, %f120, %f134;
cvt.rmi.f32.f32	%f136, %f132;
cvt.rzi.s32.f32	%r79, %f136;
cvt.rmi.f32.f32	%f137, %f135;
cvt.rzi.s32.f32	%r80, %f137;
cvt.rn.f32.s32	%f138, %r79;
sub.f32 %f50, %f132, %f138;
cvt.rn.f32.s32	%f139, %r80;
sub.f32 %f51, %f135, %f139;
mov.f32 %f140, 0f3F800000;
sub.f32 %f52, %f140, %f51;
setp.lt.s32	%p36, %r79, 0;
setp.ge.s32	%p37, %r79, %r84;
or.pred %p3, %p36, %p37;
setp.lt.s32	%p38, %r80, 0;
or.pred %p39, %p3, %p38;
setp.ge.s32	%p40, %r80, %r83;
or.pred %p41, %p39, %p40;
mad.lo.s32 %r198, %r4, %r83, %r80;
mad.lo.s32 %r199, %r198, %r84, %r79;
cvt.s64.s32	%rd28, %r199;
add.s64 %rd29, %rd28, %rd3;
shl.b64 %rd30, %rd29, 2;
add.s64 %rd16, %rd1, %rd30;
mov.f32 %f116, 0f00000000;
mov.f32 %f172, %f116;
@%p41 bra BB1_51;

ld.global.f32 %f53, [%rd16];
mov.f32 %f172, %f53;

BB1_51:
mov.f32 %f54, %f172;
add.s32 %r81, %r80, 1;
setp.lt.s32	%p42, %r81, 0;
or.pred %p43, %p3, %p42;
setp.ge.s32	%p44, %r81, %r83;
or.pred %p45, %p43, %p44;
mad.lo.s32 %r200, %r4, %r83, %r81;
mad.lo.s32 %r201, %r200, %r84, %r79;
cvt.s64.s32	%rd31, %r201;
add.s64 %rd32, %rd31, %rd3;
shl.b64 %rd33, %rd32, 2;
add.s64 %rd17, %rd1, %rd33;
mov.f32 %f171, %f116;
@%p45 bra BB1_53;

ld.global.f32 %f171, [%rd17];

BB1_53:
sub.f32 %f144, %f140, %f50;
mul.f32 %f145, %f144, %f52;
mul.f32 %f146, %f144, %f51;
mul.f32 %f147, %f146, %f171;
fma.rn.f32 %f57, %f145, %f54, %f147;
add.s32 %r202, %r79, 1;
setp.lt.s32	%p46, %r202, 0;
setp.ge.s32	%p47, %r202, %r84;
or.pred %p4, %p46, %p47;
or.pred %p49, %p4, %p38;
or.pred %p51, %p49, %p40;
mov.f32 %f170, %f116;
@%p51 bra BB1_55;

ld.global.f32 %f170, [%rd16+4];

BB1_55:
mul.f32 %f149, %f50, %f52;
fma.rn.f32 %f60, %f149, %f170, %f57;
mul.f32 %f61, %f50, %f51;
or.pred %p53, %p4, %p42;
or.pred %p55, %p53, %p44;
mov.f32 %f169, %f116;
@%p55 bra BB1_57;

ld.global.f32 %f169, [%rd17+4];

BB1_57:
cvta.to.global.u64 %rd34, %rd19;
fma.rn.f32 %f150, %f61, %f169, %f60;
mul.wide.s32 %rd35, %r1, 4;
add.s64 %rd36, %rd34, %rd35;
st.global.f32 [%rd36], %f150;

BB1_58:
ret;
}







.visible .entry _Z28yoloswag420blazeit360noscopePfiS_ff(
.param .u64 _Z28yoloswag420blazeit360noscopePfiS_ff_param_0,
.param .u32 _Z28yoloswag420blazeit360noscopePfiS_ff_param_1,
.param .u64 _Z28yoloswag420blazeit360noscopePfiS_ff_param_2,
.param .f32 _Z28yoloswag420blazeit360noscopePfiS_ff_param_3,
.param .f32 _Z28yoloswag420blazeit360noscopePfiS_ff_param_4
)
{
.reg .pred %p<3>;
.reg .f32 %f<9>;
.reg .b32 %r<9>;
.reg .b64 %rd<8>;


ld.param.u64 %rd2, [_Z28yoloswag420blazeit360noscopePfiS_ff_param_0];
ld.param.u32 %r2, [_Z28yoloswag420blazeit360noscopePfiS_ff_param_1];
ld.param.u64 %rd3, [_Z28yoloswag420blazeit360noscopePfiS_ff_param_2];
ld.param.f32 %f3, [_Z28yoloswag420blazeit360noscopePfiS_ff_param_3];
ld.param.f32 %f4, [_Z28yoloswag420blazeit360noscopePfiS_ff_param_4];
mov.u32 %r3, %ctaid.x;
mov.u32 %r4, %nctaid.x;
mov.u32 %r5, %ctaid.y;
mad.lo.s32 %r6, %r4, %r5, %r3;
mov.u32 %r7, %ntid.x;
mov.u32 %r8, %tid.x;
mad.lo.s32 %r1, %r6, %r7, %r8;
setp.ge.s32	%p1, %r1, %r2;
@%p1 bra BB0_4;

cvta.to.global.u64 %rd4, %rd2;
cvta.to.global.u64 %rd5, %rd3;
mul.wide.s32 %rd6, %r1, 4;
add.s64 %rd7, %rd5, %rd6;
ld.global.f32 %f6, [%rd7];
setp.lt.f32	%p2, %f6, %f3;
add.s64 %rd1, %rd4, %rd6;
mov.f32 %f8, 0f00000000;
@%p2 bra BB0_3;

ld.global.f32 %f7, [%rd1];
mul.f32 %f8, %f7, %f4;

BB0_3:
st.global.f32 [%rd1], %f8;

BB0_4:
ret;
}







.visible .entry _Z28forward_maxpool_layer_kerneliiiiiiiPfS_Pi(
.param .u32 _Z28forward_maxpool_layer_kerneliiiiiiiPfS_Pi_param_0,
.param .u32 _Z28forward_maxpool_layer_kerneliiiiiiiPfS_Pi_param_1,
.param .u32 _Z28forward_maxpool_layer_kerneliiiiiiiPfS_Pi_param_2,
.param .u32 _Z28forward_maxpool_layer_kerneliiiiiiiPfS_Pi_param_3,
.param .u32 _Z28forward_maxpool_layer_kerneliiiiiiiPfS_Pi_param_4,
.param .u32 _Z28forward_maxpool_layer_kerneliiiiiiiPfS_Pi_param_5,
.param .u32 _Z28forward_maxpool_layer_kerneliiiiiiiPfS_Pi_param_6,
.param .u64 _Z28forward_maxpool_layer_kerneliiiiiiiPfS_Pi_param_7,
.param .u64 _Z28forward_maxpool_layer_kerneliiiiiiiPfS_Pi_param_8,
.param .u64 _Z28forward_maxpool_layer_kerneliiiiiiiPfS_Pi_param_9
)
{
.reg .pred %p<13>;
.reg .f32 %f<12>;
.reg .b32 %r<57>;
.reg .b64 %rd<15>;


ld.param.u32 %r28, [_Z28forward_maxpool_layer_kerneliiiiiiiPfS_Pi_param_0];
ld.param.u32 %r23, [_Z28forward_maxpool_layer_kerneliiiiiiiPfS_Pi_param_1];
ld.param.u32 %r24, [_Z28forward_maxpool_layer_kerneliiiiiiiPfS_Pi_param_2];
ld.param.u32 %r25, [_Z28forward_maxpool_layer_kerneliiiiiiiPfS_Pi_param_4];
ld.param.u32 %r26, [_Z28forward_maxpool_layer_kerneliiiiiiiPfS_Pi_param_5];
ld.param.u32 %r27, [_Z28forward_maxpool_layer_kerneliiiiiiiPfS_Pi_param_6];
ld.param.u64 %rd5, [_Z28forward_maxpool_layer_kerneliiiiiiiPfS_Pi_param_7];
ld.param.u64 %rd6, [_Z28forward_maxpool_layer_kerneliiiiiiiPfS_Pi_param_8];
ld.param.u64 %rd7, [_Z28forward_maxpool_layer_kerneliiiiiiiPfS_Pi_param_9];
mov.u32 %r29, %nctaid.x;
mov.u32 %r30, %ctaid.y;
mov.u32 %r31, %ctaid.x;
mad.lo.s32 %r32, %r29, %r30, %r31;
mov.u32 %r33, %ntid.x;
mov.u32 %r34, %tid.x;
mad.lo.s32 %r1, %r32, %r33, %r34;
setp.ge.s32	%p2, %r1, %r28;
@%p2 bra BB0_9;

shl.b32 %r36, %r27, 1;
add.s32 %r37, %r36, %r23;
div.s32 %r2, %r37, %r25;
add.s32 %r38, %r36, %r24;
div.s32 %r3, %r38, %r25;
rem.s32 %r4, %r1, %r3;
div.s32 %r39, %r1, %r3;
rem.s32 %r5, %r39, %r2;
div.s32 %r6, %r39, %r2;
mov.f32 %f11, 0fFF800000;
mov.u32 %r56, -1;
setp.lt.s32	%p3, %r26, 1;
@%p3 bra BB0_8;

cvta.to.global.u64 %rd1, %rd5;
mul.lo.s32 %r42, %r5, %r25;
sub.s32 %r7, %r42, %r27;
mul.lo.s32 %r43, %r4, %r25;
sub.s32 %r8, %r43, %r27;
mad.lo.s32 %r44, %r6, %r23, %r42;
sub.s32 %r45, %r44, %r27;
mad.lo.s32 %r46, %r24, %r45, %r43;
sub.s32 %r9, %r46, %r27;
mov.f32 %f11, 0fFF800000;
mov.u32 %r56, -1;
mov.u32 %r40, 0;
mov.u32 %r55, %r40;

BB0_3:
mad.lo.s32 %r51, %r24, %r55, %r9;
mul.wide.s32 %rd8, %r51, 4;
add.s64 %rd14, %rd1, %rd8;
add.s32 %r48, %r55, %r7;
setp.gt.s32	%p4, %r48, -1;
setp.lt.s32	%p5, %r48, %r23;
and.pred %p1, %p4, %p5;
mov.u32 %r52, %r8;
mov.u32 %r54, %r40;

BB0_4:
mov.u32 %r15, %r54;
mov.u32 %r14, %r52;
setp.gt.s32	%p6, %r14, -1;
and.pred %p7, %p1, %p6;
setp.lt.s32	%p8, %r14, %r24;
and.pred %p9, %p7, %p8;
mov.f32 %f10, 0fFF800000;
@!%p9 bra BB0_6;
bra.uni BB0_5;

BB0_5:
ld.global.f32 %f10, [%rd14];

BB0_6:
setp.gt.f32	%p10, %f10, %f11;
selp.b32	%r56, %r51, %r56, %p10;
selp.f32	%f11, %f10, %f11, %p10;
add.s32 %r18, %r14, 1;
add.s32 %r51, %r51, 1;
add.s64 %rd14, %rd14, 4;
add.s32 %r20, %r15, 1;
setp.lt.s32	%p11, %r20, %r26;
mov.u32 %r52, %r18;
mov.u32 %r54, %r20;
@%p11 bra BB0_4;

add.s32 %r55, %r55, 1;
setp.lt.s32	%p12, %r55, %r26;
@%p12 bra BB0_3;

BB0_8:
cvta.to.global.u64 %rd9, %rd7;
mad.lo.s32 %r49, %r6, %r2, %r5;
mad.lo.s32 %r50, %r49, %r3, %r4;
cvta.to.global.u64 %rd10, %rd6;
mul.wide.s32 %rd11, %r50, 4;
add.s64 %rd12, %rd10, %rd11;
st.global.f32 [%rd12], %f11;
add.s64 %rd13, %rd9, %rd11;
st.global.u32 [%rd13], %r56;

BB0_9:
ret;
}


.visible .entry _Z29backward_maxpool_layer_kerneliiiiiiiPfS_Pi(
.param .u32 _Z29backward_maxpool_layer_kerneliiiiiiiPfS_Pi_param_0,
.param .u32 _Z29backward_maxpool_layer_kerneliiiiiiiPfS_Pi_param_1,
.param .u32 _Z29backward_maxpool_layer_kerneliiiiiiiPfS_Pi_param_2,
.param .u32 _Z29backward_maxpool_layer_kerneliiiiiiiPfS_Pi_param_3,
.param .u32 _Z29backward_maxpool_layer_kerneliiiiiiiPfS_Pi_param_4,
.param .u32 _Z29backward_maxpool_layer_kerneliiiiiiiPfS_Pi_param_5,
.param .u32 _Z29backward_maxpool_layer_kerneliiiiiiiPfS_Pi_param_6,
.param .u64 _Z29backward_maxpool_layer_kerneliiiiiiiPfS_Pi_param_7,
.param .u64 _Z29backward_maxpool_layer_kerneliiiiiiiPfS_Pi_param_8,
.param .u64 _Z29backward_maxpool_layer_kerneliiiiiiiPfS_Pi_param_9
)
{
.reg .pred %p<13>;
.reg .f32 %f<15>;
.reg .b32 %r<54>;
.reg .b64 %rd<18>;


ld.param.u32 %r25, [_Z29backward_maxpool_layer_kerneliiiiiiiPfS_Pi_param_0];
ld.param.u32 %r21, [_Z29backward_maxpool_layer_kerneliiiiiiiPfS_Pi_param_1];
ld.param.u32 %r22, [_Z29backward_maxpool_layer_kerneliiiiiiiPfS_Pi_param_2];
ld.param.u32 %r23, [_Z29backward_maxpool_layer_kerneliiiiiiiPfS_Pi_param_4];
ld.param.u32 %r26, [_Z29backward_maxpool_layer_kerneliiiiiiiPfS_Pi_param_5];
ld.param.u32 %r24, [_Z29backward_maxpool_layer_kerneliiiiiiiPfS_Pi_param_6];
ld.param.u64 %rd9, [_Z29backward_maxpool_layer_kerneliiiiiiiPfS_Pi_param_7];
ld.param.u64 %rd10, [_Z29backward_maxpool_layer_kerneliiiiiiiPfS_Pi_param_8];
ld.param.u64 %rd11, [_Z29backward_maxpool_layer_kerneliiiiiiiPfS_Pi_param_9];
shl.b32 %r27, %r24, 1;
add.s32 %r28, %r27, %r21;
div.s32 %r1, %r28, %r23;
add.s32 %r29, %r27, %r22;
div.s32 %r2, %r29, %r23;
add.s32 %r30, %r26, -1;
div.s32 %r3, %r30, %r23;
mov.u32 %r31, %nctaid.x;
mov.u32 %r32, %ctaid.y;
mov.u32 %r33, %ctaid.x;
mad.lo.s32 %r34, %r31, %r32, %r33;
mov.u32 %r35, %ntid.x;
mov.u32 %r36, %tid.x;
mad.lo.s32 %r4, %r34, %r35, %r36;
setp.ge.s32	%p1, %r4, %r25;
@%p1 bra BB1_10;

add.s32 %r5, %r3, 1;
neg.s32 %r6, %r3;
setp.lt.s32	%p2, %r3, %r6;
mov.f32 %f14, 0f00000000;
@%p2 bra BB1_9;

cvta.to.global.u64 %rd1, %rd9;
cvta.to.global.u64 %rd2, %rd11;
rem.s32 %r38, %r4, %r22;
div.s32 %r39, %r4, %r22;
rem.s32 %r40, %r39, %r21;
div.s32 %r41, %r39, %r21;
add.s32 %r7, %r38, %r24;
add.s32 %r8, %r40, %r24;
neg.s32 %r9, %r3;
mul.lo.s32 %r42, %r41, %r1;
sub.s32 %r10, %r42, %r3;
mov.f32 %f14, 0f00000000;
mov.u32 %r49, 0;
div.s32 %r43, %r8, %r23;
div.s32 %r44, %r7, %r23;
add.s32 %r14, %r9, %r44;
mov.u32 %r53, %r6;

BB1_3:
add.s32 %r13, %r43, %r53;
add.s32 %r45, %r10, %r49;
add.s32 %r46, %r43, %r45;
mad.lo.s32 %r47, %r2, %r46, %r14;
mul.wide.s32 %rd12, %r47, 4;
add.s64 %rd17, %rd1, %rd12;
add.s64 %rd16, %rd2, %rd12;
mov.u32 %r50, %r14;
mov.u32 %r52, %r6;

BB1_4:
mov.u32 %r16, %r52;
mov.u32 %r15, %r50;
setp.lt.s32	%p3, %r15, %r2;
setp.gt.s32	%p4, %r15, -1;
and.pred %p5, %p4, %p3;
setp.gt.s32	%p6, %r13, -1;
and.pred %p7, %p5, %p6;
setp.lt.s32	%p8, %r13, %r1;
and.pred %p9, %p7, %p8;
mov.f32 %f13, 0f00000000;
@!%p9 bra BB1_7;
bra.uni BB1_5;

BB1_5:
ld.global.u32 %r48, [%rd16];
setp.ne.s32	%p10, %r48, %r4;
@%p10 bra BB1_7;

ld.global.f32 %f13, [%rd17];

BB1_7:
add.f32 %f14, %f14, %f13;
add.s64 %rd17, %rd17, 4;
add.s64 %rd16, %rd16, 4;
add.s32 %r17, %r15, 1;
add.s32 %r18, %r16, 1;
setp.lt.s32	%p11, %r18, %r5;
mov.u32 %r50, %r17;
mov.u32 %r52, %r18;
@%p11 bra BB1_4;

add.s32 %r53, %r53, 1;
setp.lt.s32	%p12, %r53, %r5;
add.s32 %r49, %r49, 1;
@%p12 bra BB1_3;

BB1_9:
cvta.to.global.u64 %rd13, %rd10;
mul.wide.s32 %rd14, %r4, 4;
add.s64 %rd15, %rd13, %rd14;
ld.global.f32 %f11, [%rd15];
add.f32 %f12, %f14, %f11;
st.global.f32 [%rd15], %f12;

BB1_10:
ret;
}







.visible .entry _Z5sgemmiiiiifPfiS_ifS_i(
.param .u32 _Z5sgemmiiiiifPfiS_ifS_i_param_0,
.param .u32 _Z5sgemmiiiiifPfiS_ifS_i_param_1,
.param .u32 _Z5sgemmiiiiifPfiS_ifS_i_param_2,
.param .u32 _Z5sgemmiiiiifPfiS_ifS_i_param_3,
.param .u32 _Z5sgemmiiiiifPfiS_ifS_i_param_4,
.param .f32 _Z5sgemmiiiiifPfiS_ifS_i_param_5,
.param .u64 _Z5sgemmiiiiifPfiS_ifS_i_param_6,
.param .u32 _Z5sgemmiiiiifPfiS_ifS_i_param_7,
.param .u64 _Z5sgemmiiiiifPfiS_ifS_i_param_8,
.param .u32 _Z5sgemmiiiiifPfiS_ifS_i_param_9,
.param .f32 _Z5sgemmiiiiifPfiS_ifS_i_param_10,
.param .u64 _Z5sgemmiiiiifPfiS_ifS_i_param_11,
.param .u32 _Z5sgemmiiiiifPfiS_ifS_i_param_12
)
{
.reg .pred %p<6>;
.reg .f32 %f<13>;
.reg .b32 %r<20>;
.reg .b64 %rd<13>;


ld.param.u32 %r8, [_Z5sgemmiiiiifPfiS_ifS_i_param_2];
ld.param.u32 %r6, [_Z5sgemmiiiiifPfiS_ifS_i_param_3];
ld.param.u32 %r7, [_Z5sgemmiiiiifPfiS_ifS_i_param_4];
ld.param.f32 %f4, [_Z5sgemmiiiiifPfiS_ifS_i_param_5];
ld.param.u64 %rd3, [_Z5sgemmiiiiifPfiS_ifS_i_param_6];
ld.param.u64 %rd4, [_Z5sgemmiiiiifPfiS_ifS_i_param_8];
ld.param.u64 %rd5, [_Z5sgemmiiiiifPfiS_ifS_i_param_11];
mov.u32 %r9, %ntid.y;
mov.u32 %r10, %ctaid.y;
mov.u32 %r11, %tid.y;
mad.lo.s32 %r1, %r9, %r10, %r11;
mov.u32 %r12, %ntid.x;
mov.u32 %r13, %ctaid.x;
mov.u32 %r14, %tid.x;
mad.lo.s32 %r2, %r12, %r13, %r14;
setp.lt.s32	%p1, %r2, %r6;
setp.lt.s32	%p2, %r1, %r8;
and.pred %p3, %p1, %p2;
@!%p3 bra BB0_5;
bra.uni BB0_1;

BB0_1:
mov.f32 %f12, 0f00000000;
setp.lt.s32	%p4, %r7, 1;
@%p4 bra BB0_4;

cvta.to.global.u64 %rd1, %rd4;
cvta.to.global.u64 %rd2, %rd3;
mul.lo.s32 %r3, %r1, %r7;
mov.f32 %f12, 0f00000000;
mov.u32 %r19, 0;

BB0_3:
add.s32 %r16, %r19, %r3;
mul.wide.s32 %rd6, %r16, 4;
add.s64 %rd7, %rd2, %rd6;
ld.global.f32 %f7, [%rd7];
mul.f32 %f8, %f7, %f4;
mad.lo.s32 %r17, %r19, %r6, %r2;
mul.wide.s32 %rd8, %r17, 4;
add.s64 %rd9, %rd1, %rd8;
ld.global.f32 %f9, [%rd9];
fma.rn.f32 %f12, %f8, %f9, %f12;
add.s32 %r19, %r19, 1;
setp.lt.s32	%p5, %r19, %r7;
@%p5 bra BB0_3;

BB0_4:
cvta.to.global.u64 %rd10, %rd5;
mad.lo.s32 %r18, %r1, %r6, %r2;
mul.wide.s32 %rd11, %r18, 4;
add.s64 %rd12, %rd10, %rd11;
ld.global.f32 %f10, [%rd12];
add.f32 %f11, %f12, %f10;
st.global.f32 [%rd12], %f11;

BB0_5:
ret;
}




// ===== COMPILED SASS (sm_100) =====

	.target	sm_100

	.elftype	@"ET_EXEC"


//--------------------- .note.nv.tkinfo           --------------------------
	.section	.note.nv.tkinfo,"",@"SHT_NOTE"
	.sectionflags	@"SHF_NOTE_NV_TKINFO"
	.tkinfo
        /*0018*/ 	.word	0x00000002
        /*0030*/ 	.string	""
        /*0030*/ 	.string	"ptxas"
        /*0030*/ 	.string	"Cuda compilation tools, release 13.0, V13.0.88"
        /*0030*/ 	.string	"Build cuda_13.0.r13.0/compiler.36424714_0"
        /*0030*/ 	.string	"-arch sm_100 "



//--------------------- .note.nv.cuinfo           --------------------------
	.section	.note.nv.cuinfo,"",@"SHT_NOTE"
	.sectionflags	@"SHF_NOTE_NV_CUINFO"
        /*0018*/ 	.short	0x0002
        /*001a*/ 	.short	0x0034
        /*001c*/ 	.short	0x0082
	.zero		2


//--------------------- .nv.info                  --------------------------
	.section	.nv.info,"",@"SHT_CUDA_INFO"
	.align	4


	//----- nvinfo : EIATTR_REGCOUNT
	.align		4
        /*0000*/ 	.byte	0x04, 0x2f
        /*0002*/ 	.short	(.L_2 - .L_1)
	.align		4
.L_1:
        /*0004*/ 	.word	index@(_Z28forward_avgpool_layer_kerneliiiiPfS_)
        /*0008*/ 	.word	0x00000010


	//----- nvinfo : EIATTR_FRAME_SIZE
	.align		4
.L_2:
        /*000c*/ 	.byte	0x04, 0x11
        /*000e*/ 	.short	(.L_4 - .L_3)
	.align		4
.L_3:
        /*0010*/ 	.word	index@($__internal_3_$__cuda_sm3x_div_rn_noftz_f32_slowpath)
        /*0014*/ 	.word	0x00000000


	//----- nvinfo : EIATTR_FRAME_SIZE
	.align		4
.L_4:
        /*0018*/ 	.byte	0x04, 0x11
        /*001a*/ 	.short	(.L_6 - .L_5)
	.align		4
.L_5:
        /*001c*/ 	.word	index@(_Z28forward_avgpool_layer_kerneliiiiPfS_)
        /*0020*/ 	.word	0x00000000


	//----- nvinfo : EIATTR_REGCOUNT
	.align		4
.L_6:
        /*0024*/ 	.byte	0x04, 0x2f
        /*0026*/ 	.short	(.L_8 - .L_7)
	.align		4
.L_7:
        /*0028*/ 	.word	index@(_Z29backward_avgpool_layer_kerneliiiiPfS_)
        /*002c*/ 	.word	0x00000016


	//----- nvinfo : EIATTR_FRAME_SIZE
	.align		4
.L_8:
        /*0030*/ 	.byte	0x04, 0x11
        /*0032*/ 	.short	(.L_10 - .L_9)
	.align		4
.L_9:
        /*0034*/ 	.word	index@($__internal_2_$__cuda_sm3x_div_rn_noftz_f32_slowpath)
        /*0038*/ 	.word	0x00000000


	//----- nvinfo : EIATTR_FRAME_SIZE
	.align		4
.L_10:
        /*003c*/ 	.byte	0x04, 0x11
        /*003e*/ 	.short	(.L_12 - .L_11)
	.align		4
.L_11:
        /*0040*/ 	.word	index@(_Z29backward_avgpool_layer_kerneliiiiPfS_)
        /*0044*/ 	.word	0x00000000


	//----- nvinfo : EIATTR_REGCOUNT
	.align		4
.L_12:
        /*0048*/ 	.byte	0x04, 0x2f
        /*004a*/ 	.short	(.L_14 - .L_13)
	.align		4
.L_13:
        /*004c*/ 	.word	index@(_Z19levels_image_kernelPfS_iiiifffff)
        /*0050*/ 	.word	0x0000001b


	//----- nvinfo : EIATTR_FRAME_SIZE
	.align		4
.L_14:
        /*0054*/ 	.byte	0x04, 0x11
        /*0056*/ 	.short	(.L_16 - .L_15)
	.align		4
.L_15:
        /*0058*/ 	.word	index@($__internal_1_$__cuda_sm3x_div_rn_noftz_f32_slowpath)
        /*005c*/ 	.word	0x00000000


	//----- nvinfo : EIATTR_FRAME_SIZE
	.align		4
.L_16:
        /*0060*/ 	.byte	0x04, 0x11
        /*0062*/ 	.short	(.L_18 - .L_17)
	.align		4
.L_17:
        /*0064*/ 	.word	index@($__internal_0_$__cuda_sm20_rcp_rn_f32_slowpath)
        /*0068*/ 	.word	0x00000000


	//----- nvinfo : EIATTR_FRAME_SIZE
	.align		4
.L_18:
        /*006c*/ 	.byte	0x04, 0x11
        /*006e*/ 	.short	(.L_20 - .L_19)
	.align		4
.L_19:
        /*0070*/ 	.word	index@(_Z19levels_image_kernelPfS_iiiifffff)
        /*0074*/ 	.word	0x00000000


	//----- nvinfo : EIATTR_REGCOUNT
	.align		4
.L_20:
        /*0078*/ 	.byte	0x04, 0x2f
        /*007a*/ 	.short	(.L_22 - .L_21)
	.align		4
.L_21:
        /*007c*/ 	.word	index@(_Z25forward_crop_layer_kernelPfS_iiiiiiiifS_)
        /*0080*/ 	.word	0x0000001b


	//----- nvinfo : EIATTR_FRAME_SIZE
	.align		4
.L_22:
        /*0084*/ 	.byte	0x04, 0x11
        /*0086*/ 	.short	(.L_24 - .L_23)
	.align		4
.L_23:
        /*0088*/ 	.word	index@(_Z25forward_crop_layer_kernelPfS_iiiiiiiifS_)
        /*008c*/ 	.word	0x00000020


	//----- nvinfo : EIATTR_REGCOUNT
	.align		4
.L_24:
        /*0090*/ 	.byte	0x04, 0x2f
        /*0092*/ 	.short	(.L_26 - .L_25)
	.align		4
.L_25:
        /*0094*/ 	.word	index@(_Z28yoloswag420blazeit360noscopePfiS_ff)
        /*0098*/ 	.word	0x0000000c


	//----- nvinfo : EIATTR_FRAME_SIZE
	.align		4
.L_26:
        /*009c*/ 	.byte	0x04, 0x11
        /*009e*/ 	.short	(.L_28 - .L_27)
	.align		4
.L_27:
        /*00a0*/ 	.word	index@(_Z28yoloswag420blazeit360noscopePfiS_ff)
        /*00a4*/ 	.word	0x00000000


	//----- nvinfo : EIATTR_REGCOUNT
	.align		4
.L_28:
        /*00a8*/ 	.byte	0x04, 0x2f
        /*00aa*/ 	.short	(.L_30 - .L_29)
	.align		4
.L_29:
        /*00ac*/ 	.word	index@(_Z28forward_maxpool_layer_kerneliiiiiiiPfS_Pi)
        /*00b0*/ 	.word	0x00000017


	//----- nvinfo : EIATTR_FRAME_SIZE
	.align		4
.L_30:
        /*00b4*/ 	.byte	0x04, 0x11
        /*00b6*/ 	.short	(.L_32 - .L_31)
	.align		4
.L_31:
        /*00b8*/ 	.word	index@(_Z28forward_maxpool_layer_kerneliiiiiiiPfS_Pi)
        /*00bc*/ 	.word	0x00000000


	//----- nvinfo : EIATTR_REGCOUNT
	.align		4
.L_32:
        /*00c0*/ 	.byte	0x04, 0x2f
        /*00c2*/ 	.short	(.L_34 - .L_33)
	.align		4
.L_33:
        /*00c4*/ 	.word	index@(_Z29backward_maxpool_layer_kerneliiiiiiiPfS_Pi)
        /*00c8*/ 	.word	0x00000019


	//----- nvinfo : EIATTR_FRAME_SIZE
	.align		4
.L_34:
        /*00cc*/ 	.byte	0x04, 0x11
        /*00ce*/ 	.short	(.L_36 - .L_35)
	.align		4
.L_35:
        /*00d0*/ 	.word	index@(_Z29backward_maxpool_layer_kerneliiiiiiiPfS_Pi)
        /*00d4*/ 	.word	0x00000000


	//----- nvinfo : EIATTR_REGCOUNT
	.align		4
.L_36:
        /*00d8*/ 	.byte	0x04, 0x2f
        /*00da*/ 	.short	(.L_38 - .L_37)
	.align		4
.L_37:
        /*00dc*/ 	.word	index@(_Z5sgemmiiiiifPfiS_ifS_i)
        /*00e0*/ 	.word	0x0000001a


	//----- nvinfo : EIATTR_FRAME_SIZE
	.align		4
.L_38:
        /*00e4*/ 	.byte	0x04, 0x11
        /*00e6*/ 	.short	(.L_40 - .L_39)
	.align		4
.L_39:
        /*00e8*/ 	.word	index@(_Z5sgemmiiiiifPfiS_ifS_i)
        /*00ec*/ 	.word	0x00000000


	//----- nvinfo : EIATTR_MIN_STACK_SIZE
	.align		4
.L_40:
        /*00f0*/ 	.byte	0x04, 0x12
        /*00f2*/ 	.short	(.L_42 - .L_41)
	.align		4
.L_41:
        /*00f4*/ 	.word	index@(_Z5sgemmiiiiifPfiS_ifS_i)
        /*00f8*/ 	.word	0x00000000


	//----- nvinfo : EIATTR_MIN_STACK_SIZE
	.align		4
.L_42:
        /*00fc*/ 	.byte	0x04, 0x12
        /*00fe*/ 	.short	(.L_44 - .L_43)
	.align		4
.L_43:
        /*0100*/ 	.word	index@(_Z29backward_maxpool_layer_kerneliiiiiiiPfS_Pi)
        /*0104*/ 	.word	0x00000000


	//----- nvinfo : EIATTR_MIN_STACK_SIZE
	.align		4
.L_44:
        /*0108*/ 	.byte	0x04, 0x12
        /*010a*/ 	.short	(.L_46 - .L_45)
	.align		4
.L_45:
        /*010c*/ 	.word	index@(_Z28forward_maxpool_layer_kerneliiiiiiiPfS_Pi)
        /*0110*/ 	.word	0x00000000


	//----- nvinfo : EIATTR_MIN_STACK_SIZE
	.align		4
.L_46:
        /*0114*/ 	.byte	0x04, 0x12
        /*0116*/ 	.short	(.L_48 - .L_47)
	.align		4
.L_47:
        /*0118*/ 	.word	index@(_Z28yoloswag420blazeit360noscopePfiS_ff)
        /*011c*/ 	.word	0x00000000


	//----- nvinfo : EIATTR_MIN_STACK_SIZE
	.align		4
.L_48:
        /*0120*/ 	.byte	0x04, 0x12
        /*0122*/ 	.short	(.L_50 - .L_49)
	.align		4
.L_49:
        /*0124*/ 	.word	index@(_Z25forward_crop_layer_kernelPfS_iiiiiiiifS_)
        /*0128*/ 	.word	0x00000020


	//----- nvinfo : EIATTR_MIN_STACK_SIZE
	.align		4
.L_50:
        /*012c*/ 	.byte	0x04, 0x12
        /*012e*/ 	.short	(.L_52 - .L_51)
	.align		4
.L_51:
        /*0130*/ 	.word	index@(_Z19levels_image_kernelPfS_iiiifffff)
        /*0134*/ 	.word	0x00000000


	//----- nvinfo : EIATTR_MIN_STACK_SIZE
	.align		4
.L_52:
        /*0138*/ 	.byte	0x04, 0x12
        /*013a*/ 	.short	(.L_54 - .L_53)
	.align		4
.L_53:
        /*013c*/ 	.word	index@(_Z29backward_avgpool_layer_kerneliiiiPfS_)
        /*0140*/ 	.word	0x00000000


	//----- nvinfo : EIATTR_MIN_STACK_SIZE
	.align		4
.L_54:
        /*0144*/ 	.byte	0x04, 0x12
        /*0146*/ 	.short	(.L_56 - .L_55)
	.align		4
.L_55:
        /*0148*/ 	.word	index@(_Z28forward_avgpool_layer_kerneliiiiPfS_)
        /*014c*/ 	.word	0x00000000
.L_56:


//--------------------- .nv.compat                --------------------------
	.section	.nv.compat,"",@"SHT_CUDA_COMPAT_INFO"
	.align	4
        /*0000*/ 	.byte	0x02, 0x09, 0x00, 0x00, 0x02, 0x02, 0x01, 0x00, 0x02, 0x05, 0x05, 0x00, 0x03, 0x07, 0x01, 0x01
        /*0010*/ 	.byte	0x02, 0x03, 0x00, 0x00, 0x02, 0x06, 0x01, 0x00, 0x04, 0x0b, 0x08, 0x00, 0x01, 0x00, 0x00, 0x00
        /*0020*/ 	.byte	0x00, 0x00, 0x00, 0x00


//--------------------- .nv.info._Z5sgemmiiiiifPfiS_ifS_i --------------------------
	.section	.nv.info._Z5sgemmiiiiifPfiS_ifS_i,"",@"SHT_CUDA_INFO"
	.sectionflags	@""
	.align	4


	//----- nvinfo : EIATTR_CUDA_API_VERSION
	.align		4
        /*0000*/ 	.byte	0x04, 0x37
        /*0002*/ 	.short	(.L_58 - .L_57)
.L_57:
        /*0004*/ 	.word	0x00000082


	//----- nvinfo : EIATTR_KPARAM_INFO
	.align		4
.L_58:
        /*0008*/ 	.byte	0x04, 0x17
        /*000a*/ 	.short	(.L_60 - .L_59)
.L_59:
        /*000c*/ 	.word	0x00000000
        /*0010*/ 	.short	0x000c
        /*0012*/ 	.short	0x0040
        /*0014*/ 	.byte	0x00, 0xf0, 0x11, 0x00


	//----- nvinfo : EIATTR_KPARAM_INFO
	.align		4
.L_60:
        /*0018*/ 	.byte	0x04, 0x17
        /*001a*/ 	.short	(.L_62 - .L_61)
.L_61:
        /*001c*/ 	.word	0x00000000
        /*0020*/ 	.short	0x000b
        /*0022*/ 	.short	0x0038
        /*0024*/ 	.byte	0x00, 0xf0, 0x21, 0x00


	//----- nvinfo : EIATTR_KPARAM_INFO
	.align		4
.L_62:
        /*0028*/ 	.byte	0x04, 0x17
        /*002a*/ 	.short	(.L_64 - .L_63)
.L_63:
        /*002c*/ 	.word	0x00000000
        /*0030*/ 	.short	0x000a
        /*0032*/ 	.short	0x0034
        /*0034*/ 	.byte	0x00, 0xf0, 0x11, 0x00


	//----- nvinfo : EIATTR_KPARAM_INFO
	.align		4
.L_64:
        /*0038*/ 	.byte	0x04, 0x17
        /*003a*/ 	.short	(.L_66 - .L_65)
.L_65:
        /*003c*/ 	.word	0x00000000
        /*0040*/ 	.short	0x0009
        /*0042*/ 	.short	0x0030
        /*0044*/ 	.byte	0x00, 0xf0, 0x11, 0x00


	//----- nvinfo : EIATTR_KPARAM_INFO
	.align		4
.L_66:
        /*0048*/ 	.byte	0x04, 0x17
        /*004a*/ 	.short	(.L_68 - .L_67)
.L_67:
        /*004c*/ 	.word	0x00000000
        /*0050*/ 	.short	0x0008
        /*0052*/ 	.short	0x0028
        /*0054*/ 	.byte	0x00, 0xf0, 0x21, 0x00


	//----- nvinfo : EIATTR_KPARAM_INFO
	.align		4
.L_68:
        /*0058*/ 	.byte	0x04, 0x17
        /*005a*/ 	.short	(.L_70 - .L_69)
.L_69:
        /*005c*/ 	.word	0x00000000
        /*0060*/ 	.short	0x0007
        /*0062*/ 	.short	0x0020
        /*0064*/ 	.byte	0x00, 0xf0, 0x11, 0x00


	//----- nvinfo : EIATTR_KPARAM_INFO
	.align		4
.L_70:
        /*0068*/ 	.byte	0x04, 0x17
        /*006a*/ 	.short	(.L_72 - .L_71)
.L_71:
        /*006c*/ 	.word	0x00000000
        /*0070*/ 	.short	0x0006
        /*0072*/ 	.short	0x0018
        /*0074*/ 	.byte	0x00, 0xf0, 0x21, 0x00


	//----- nvinfo : EIATTR_KPARAM_INFO
	.align		4
.L_72:
        /*0078*/ 	.byte	0x04, 0x17
        /*007a*/ 	.short	(.L_74 - .L_73)
.L_73:
        /*007c*/ 	.word	0x00000000
        /*0080*/ 	.short	0x0005
        /*0082*/ 	.short	0x0014
        /*0084*/ 	.byte	0x00, 0xf0, 0x11, 0x00


	//----- nvinfo : EIATTR_KPARAM_INFO
	.align		4
.L_74:
        /*0088*/ 	.byte	0x04, 0x17
        /*008a*/ 	.short	(.L_76 - .L_75)
.L_75:
        /*008c*/ 	.word	0x00000000
        /*0090*/ 	.short	0x0004
        /*0092*/ 	.short	0x0010
        /*0094*/ 	.byte	0x00, 0xf0, 0x11, 0x00


	//----- nvinfo : EIATTR_KPARAM_INFO
	.align		4
.L_76:
        /*0098*/ 	.byte	0x04, 0x17
        /*009a*/ 	.short	(.L_78 - .L_77)
.L_77:
        /*009c*/ 	.word	0x00000000
        /*00a0*/ 	.short	0x0003
        /*00a2*/ 	.short	0x000c
        /*00a4*/ 	.byte	0x00, 0xf0, 0x11, 0x00


	//----- nvinfo : EIATTR_KPARAM_INFO
	.align		4
.L_78:
        /*00a8*/ 	.byte	0x04, 0x17
        /*00aa*/ 	.short	(.L_80 - .L_79)
.L_79:
        /*00ac*/ 	.word	0x00000000
        /*00b0*/ 	.short	0x0002
        /*00b2*/ 	.short	0x0008
        /*00b4*/ 	.byte	0x00, 0xf0, 0x11, 0x00


	//----- nvinfo : EIATTR_KPARAM_INFO
	.align		4
.L_80:
        /*00b8*/ 	.byte	0x04, 0x17
        /*00ba*/ 	.short	(.L_82 - .L_81)
.L_81:
        /*00bc*/ 	.word	0x00000000
        /*00c0*/ 	.short	0x0001
        /*00c2*/ 	.short	0x0004
        /*00c4*/ 	.byte	0x00, 0xf0, 0x11, 0x00


	//----- nvinfo : EIATTR_KPARAM_INFO
	.align		4
.L_82:
        /*00c8*/ 	.byte	0x04, 0x17
        /*00ca*/ 	.short	(.L_84 - .L_83)
.L_83:
        /*00cc*/ 	.word	0x00000000
        /*00d0*/ 	.short	0x0000
        /*00d2*/ 	.short	0x0000
        /*00d4*/ 	.byte	0x00, 0xf0, 0x11, 0x00


	//----- nvinfo : EIATTR_SPARSE_MMA_MASK
	.align		4
.L_84:
        /*00d8*/ 	.byte	0x03, 0x50
        /*00da*/ 	.short	0x0000


	//----- nvinfo : EIATTR_MAXREG_COUNT
	.align		4
        /*00dc*/ 	.byte	0x03, 0x1b
        /*00de*/ 	.short	0x00ff


	//----- nvinfo : EIATTR_MERCURY_ISA_VERSION
	.align		4
        /*00e0*/ 	.byte	0x03, 0x5f
        /*00e2*/ 	.short	0x0101


	//----- nvinfo : EIATTR_VRC_CTA_INIT_COUNT
	.align		4
        /*00e4*/ 	.byte	0x02, 0x4a
	.zero		1
	.zero		1


	//----- nvinfo : EIATTR_EXIT_INSTR_OFFSETS
	.align		4
        /*00e8*/ 	.byte	0x04, 0x1c
        /*00ea*/ 	.short	(.L_86 - .L_85)


	//   ....[0]....
.L_85:
        /*00ec*/ 	.word	0x000000c0


	//   ....[1]....
        /*00f0*/ 	.word	0x000006e0


	//----- nvinfo : EIATTR_CBANK_PARAM_SIZE
	.align		4
.L_86:
        /*00f4*/ 	.byte	0x03, 0x19
        /*00f6*/ 	.short	0x0044


	//----- nvinfo : EIATTR_PARAM_CBANK
	.align		4
        /*00f8*/ 	.byte	0x04, 0x0a
        /*00fa*/ 	.short	(.L_88 - .L_87)
	.align		4
.L_87:
        /*00fc*/ 	.word	index@(.nv.constant0._Z5sgemmiiiiifPfiS_ifS_i)
        /*0100*/ 	.short	0x0380
        /*0102*/ 	.short	0x0044


	//----- nvinfo : EIATTR_SW_WAR
	.align		4
.L_88:
        /*0104*/ 	.byte	0x04, 0x36
        /*0106*/ 	.short	(.L_90 - .L_89)
.L_89:
        /*0108*/ 	.word	0x00000008
.L_90:


//--------------------- .nv.info._Z29backward_maxpool_layer_kerneliiiiiiiPfS_Pi --------------------------
	.section	.nv.info._Z29backward_maxpool_layer_kerneliiiiiiiPfS_Pi,"",@"SHT_CUDA_INFO"
	.sectionflags	@""
	.align	4


	//----- nvinfo : EIATTR_CUDA_API_VERSION
	.align		4
        /*0000*/ 	.byte	0x04, 0x37
        /*0002*/ 	.short	(.L_92 - .L_91)
.L_91:
        /*0004*/ 	.word	0x00000082


	//----- nvinfo : EIATTR_KPARAM_INFO
	.align		4
.L_92:
        /*0008*/ 	.byte	0x04, 0x17
        /*000a*/ 	.short	(.L_94 - .L_93)
.L_93:
        /*000c*/ 	.word	0x00000000
        /*0010*/ 	.short	0x0009
        /*0012*/ 	.short	0x0030
        /*0014*/ 	.byte	0x00, 0xf0, 0x21, 0x00


	//----- nvinfo : EIATTR_KPARAM_INFO
	.align		4
.L_94:
        /*0018*/ 	.byte	0x04, 0x17
        /*001a*/ 	.short	(.L_96 - .L_95)
.L_95:
        /*001c*/ 	.word	0x00000000
        /*0020*/ 	.short	0x0008
        /*0022*/ 	.short	0x0028
        /*0024*/ 	.byte	0x00, 0xf0, 0x21, 0x00


	//----- nvinfo : EIATTR_KPARAM_INFO
	.align		4
.L_96:
        /*0028*/ 	.byte	0x04, 0x17
        /*002a*/ 	.short	(.L_98 - .L_97)
.L_97:
        /*002c*/ 	.word	0x00000000
        /*0030*/ 	.short	0x0007
        /*0032*/ 	.short	0x0020
        /*0034*/ 	.byte	0x00, 0xf0, 0x21, 0x00


	//----- nvinfo : EIATTR_KPARAM_INFO
	.align		4
.L_98:
        /*0038*/ 	.byte	0x04, 0x17
        /*003a*/ 	.short	(.L_100 - .L_99)
.L_99:
        /*003c*/ 	.word	0x00000000
        /*0040*/ 	.short	0x0006
        /*0042*/ 	.short	0x0018
        /*0044*/ 	.byte	0x00, 0xf0, 0x11, 0x00


	//----- nvinfo : EIATTR_KPARAM_INFO
	.align		4
.L_100:
        /*0048*/ 	.byte	0x04, 0x17
        /*004a*/ 	.short	(.L_102 - .L_101)
.L_101:
        /*004c*/ 	.word	0x00000000
        /*0050*/ 	.short	0x0005
        /*0052*/ 	.short	0x0014
        /*0054*/ 	.byte	0x00, 0xf0, 0x11, 0x00


	//----- nvinfo : EIATTR_KPARAM_INFO
	.align		4
.L_102:
        /*0058*/ 	.byte	0x04, 0x17
        /*005a*/ 	.short	(.L_104 - .L_103)
.L_103:
        /*005c*/ 	.word	0x00000000
        /*0060*/ 	.short	0x0004
        /*0062*/ 	.short	0x0010
        /*0064*/ 	.byte	0x00, 0xf0, 0x11, 0x00


	//----- nvinfo : EIATTR_KPARAM_INFO
	.align		4
.L_104:
        /*0068*/ 	.byte	0x04, 0x17
        /*006a*/ 	.short	(.L_106 - .L_105)
.L_105:
        /*006c*/ 	.word	0x00000000
        /*0070*/ 	.short	0x0003
        /*0072*/ 	.short	0x000c
        /*0074*/ 	.byte	0x00, 0xf0, 0x11, 0x00


	//----- nvinfo : EIATTR_KPARAM_INFO
	.align		4
.L_106:
        /*0078*/ 	.byte	0x04, 0x17
        /*007a*/ 	.short	(.L_108 - .L_107)
.L_107:
        /*007c*/ 	.word	0x00000000
        /*0080*/ 	.short	0x0002
        /*0082*/ 	.short	0x0008
        /*0084*/ 	.byte	0x00, 0xf0, 0x11, 0x00


	//----- nvinfo : EIATTR_KPARAM_INFO
	.align		4
.L_108:
        /*0088*/ 	.byte	0x04, 0x17
        /*008a*/ 	.short	(.L_110 - .L_109)
.L_109:
        /*008c*/ 	.word	0x00000000
        /*0090*/ 	.short	0x0001
        /*0092*/ 	.short	0x0004
        /*0094*/ 	.byte	0x00, 0xf0, 0x11, 0x00


	//----- nvinfo : EIATTR_KPARAM_INFO
	.align		4
.L_110:
        /*0098*/ 	.byte	0x04, 0x17
        /*009a*/ 	.short	(.L_112 - .L_111)
.L_111:
        /*009c*/ 	.word	0x00000000
        /*00a0*/ 	.short	0x0000
        /*00a2*/ 	.short	0x0000
        /*00a4*/ 	.byte	0x00, 0xf0, 0x11, 0x00


	//----- nvinfo : EIATTR_SPARSE_MMA_MASK
	.align		4
.L_112:
        /*00a8*/ 	.byte	0x03, 0x50
        /*00aa*/ 	.short	0x0000


	//----- nvinfo : EIATTR_MAXREG_COUNT
	.align		4
        /*00ac*/ 	.byte	0x03, 0x1b
        /*00ae*/ 	.short	0x00ff


	//----- nvinfo : EIATTR_MERCURY_ISA_VERSION
	.align		4
        /*00b0*/ 	.byte	0x03, 0x5f
        /*00b2*/ 	.short	0x0101


	//----- nvinfo : EIATTR_VRC_CTA_INIT_COUNT
	.align		4
        /*00b4*/ 	.byte	0x02, 0x4a
	.zero		1
	.zero		1


	//----- nvinfo : EIATTR_EXIT_INSTR_OFFSETS
	.align		4
        /*00b8*/ 	.byte	0x04, 0x1c
        /*00ba*/ 	.short	(.L_114 - .L_113)


	//   ....[0]....
.L_113:
        /*00bc*/ 	.word	0x00000360


	//   ....[1]....
        /*00c0*/ 	.word	0x00000da0


	//----- nvinfo : EIATTR_CRS_STACK_SIZE
	.align		4
.L_114:
        /*00c4*/ 	.byte	0x04, 0x1e
        /*00c6*/ 	.short	(.L_116 - .L_115)
.L_115:
        /*00c8*/ 	.word	0x00000000


	//----- nvinfo : EIATTR_CBANK_PARAM_SIZE
	.align		4
.L_116:
        /*00cc*/ 	.byte	0x03, 0x19
        /*00ce*/ 	.short	0x0038


	//----- nvinfo : EIATTR_PARAM_CBANK
	.align		4
        /*00d0*/ 	.byte	0x04, 0x0a
        /*00d2*/ 	.short	(.L_118 - .L_117)
	.align		4
.L_117:
        /*00d4*/ 	.word	index@(.nv.constant0._Z29backward_maxpool_layer_kerneliiiiiiiPfS_Pi)
        /*00d8*/ 	.short	0x0380
        /*00da*/ 	.short	0x0038


	//----- nvinfo : EIATTR_SW_WAR
	.align		4
.L_118:
        /*00dc*/ 	.byte	0x04, 0x36
        /*00de*/ 	.short	(.L_120 - .L_119)
.L_119:
        /*00e0*/ 	.word	0x00000008
.L_120:


//--------------------- .nv.info._Z28forward_maxpool_layer_kerneliiiiiiiPfS_Pi --------------------------
	.section	.nv.info._Z28forward_maxpool_layer_kerneliiiiiiiPfS_Pi,"",@"SHT_CUDA_INFO"
	.sectionflags	@""
	.align	4


	//----- nvinfo : EIATTR_CUDA_API_VERSION
	.align		4
        /*0000*/ 	.byte	0x04, 0x37
        /*0002*/ 	.short	(.L_122 - .L_121)
.L_121:
        /*0004*/ 	.word	0x00000082


	//----- nvinfo : EIATTR_KPARAM_INFO
	.align		4
.L_122:
        /*0008*/ 	.byte	0x04, 0x17
        /*000a*/ 	.short	(.L_124 - .L_123)
.L_123:
        /*000c*/ 	.word	0x00000000
        /*0010*/ 	.short	0x0009
        /*0012*/ 	.short	0x0030
        /*0014*/ 	.byte	0x00, 0xf0, 0x21, 0x00


	//----- nvinfo : EIATTR_KPARAM_INFO
	.align		4
.L_124:
        /*0018*/ 	.byte	0x04, 0x17
        /*001a*/ 	.short	(.L_126 - .L_125)
.L_125:
        /*001c*/ 	.word	0x00000000
        /*0020*/ 	.short	0x0008
        /*0022*/ 	.short	0x0028
        /*0024*/ 	.byte	0x00, 0xf0, 0x21, 0x00


	//----- nvinfo : EIATTR_KPARAM_INFO
	.align		4
.L_126:
        /*0028*/ 	.byte	0x04, 0x17
        /*002a*/ 	.short	(.L_128 - .L_127)
.L_127:
        /*002c*/ 	.word	0x00000000
        /*0030*/ 	.short	0x0007
        /*0032*/ 	.short	0x0020
        /*0034*/ 	.byte	0x00, 0xf0, 0x21, 0x00


	//----- nvinfo : EIATTR_KPARAM_INFO
	.align		4
.L_128:
        /*0038*/ 	.byte	0x04, 0x17
        /*003a*/ 	.short	(.L_130 - .L_129)
.L_129:
        /*003c*/ 	.word	0x00000000
        /*0040*/ 	.short	0x0006
        /*0042*/ 	.short	0x0018
        /*0044*/ 	.byte	0x00, 0xf0, 0x11, 0x00


	//----- nvinfo : EIATTR_KPARAM_INFO
	.align		4
.L_130:
        /*0048*/ 	.byte	0x04, 0x17
        /*004a*/ 	.short	(.L_132 - .L_131)
.L_131:
        /*004c*/ 	.word	0x00000000
        /*0050*/ 	.short	0x0005
        /*0052*/ 	.short	0x0014
        /*0054*/ 	.byte	0x00, 0xf0, 0x11, 0x00


	//----- nvinfo : EIATTR_KPARAM_INFO
	.align		4
.L_132:
        /*0058*/ 	.byte	0x04, 0x17
        /*005a*/ 	.short	(.L_134 - .L_133)
.L_133:
        /*005c*/ 	.word	0x00000000
        /*0060*/ 	.short	0x0004
        /*0062*/ 	.short	0x0010
        /*0064*/ 	.byte	0x00, 0xf0, 0x11, 0x00


	//----- nvinfo : EIATTR_KPARAM_INFO
	.align		4
.L_134:
        /*0068*/ 	.byte	0x04, 0x17
        /*006a*/ 	.short	(.L_136 - .L_135)
.L_135:
        /*006c*/ 	.word	0x00000000
        /*0070*/ 	.short	0x0003
        /*0072*/ 	.short	0x000c
        /*0074*/ 	.byte	0x00, 0xf0, 0x11, 0x00


	//----- nvinfo : EIATTR_KPARAM_INFO
	.align		4
.L_136:
        /*0078*/ 	.byte	0x04, 0x17
        /*007a*/ 	.short	(.L_138 - .L_137)
.L_137:
        /*007c*/ 	.word	0x00000000
        /*0080*/ 	.short	0x0002
        /*0082*/ 	.short	0x0008
        /*0084*/ 	.byte	0x00, 0xf0, 0x11, 0x00


	//----- nvinfo : EIATTR_KPARAM_INFO
	.align		4
.L_138:
        /*0088*/ 	.byte	0x04, 0x17
        /*008a*/ 	.short	(.L_140 - .L_139)
.L_139:
        /*008c*/ 	.word	0x00000000
        /*0090*/ 	.short	0x0001
        /*0092*/ 	.short	0x0004
        /*0094*/ 	.byte	0x00, 0xf0, 0x11, 0x00


	//----- nvinfo : EIATTR_KPARAM_INFO
	.align		4
.L_140:
        /*0098*/ 	.byte	0x04, 0x17
        /*009a*/ 	.short	(.L_142 - .L_141)
.L_141:
        /*009c*/ 	.word	0x00000000
        /*00a0*/ 	.short	0x0000
        /*00a2*/ 	.short	0x0000
        /*00a4*/ 	.byte	0x00, 0xf0, 0x11, 0x00


	//----- nvinfo : EIATTR_SPARSE_MMA_MASK
	.align		4
.L_142:
        /*00a8*/ 	.byte	0x03, 0x50
        /*00aa*/ 	.short	0x0000


	//----- nvinfo : EIATTR_MAXREG_COUNT
	.align		4
        /*00ac*/ 	.byte	0x03, 0x1b
        /*00ae*/ 	.short	0x00ff


	//----- nvinfo : EIATTR_MERCURY_ISA_VERSION
	.align		4
        /*00b0*/ 	.byte	0x03, 0x5f
        /*00b2*/ 	.short	0x0101


	//----- nvinfo : EIATTR_VRC_CTA_INIT_COUNT
	.align		4
        /*00b4*/ 	.byte	0x02, 0x4a
	.zero		1
	.zero		1


	//----- nvinfo : EIATTR_EXIT_INSTR_OFFSETS
	.align		4
        /*00b8*/ 	.byte	0x04, 0x1c
        /*00ba*/ 	.short	(.L_144 - .L_143)


	//   ....[0]....
.L_143:
        /*00bc*/ 	.word	0x000000a0


	//   ....[1]....
        /*00c0*/ 	.word	0x00000fb0


	//----- nvinfo : EIATTR_CRS_STACK_SIZE
	.align		4
.L_144:
        /*00c4*/ 	.byte	0x04, 0x1e
        /*00c6*/ 	.short	(.L_146 - .L_145)
.L_145:
        /*00c8*/ 	.word	0x00000000


	//----- nvinfo : EIATTR_CBANK_PARAM_SIZE
	.align		4
.L_146:
        /*00cc*/ 	.byte	0x03, 0x19
        /*00ce*/ 	.short	0x0038


	//----- nvinfo : EIATTR_PARAM_CBANK
	.align		4
        /*00d0*/ 	.byte	0x04, 0x0a
        /*00d2*/ 	.short	(.L_148 - .L_147)
	.align		4
.L_147:
        /*00d4*/ 	.word	index@(.nv.constant0._Z28forward_maxpool_layer_kerneliiiiiiiPfS_Pi)
        /*00d8*/ 	.short	0x0380
        /*00da*/ 	.short	0x0038


	//----- nvinfo : EIATTR_SW_WAR
	.align		4
.L_148:
        /*00dc*/ 	.byte	0x04, 0x36
        /*00de*/ 	.short	(.L_150 - .L_149)
.L_149:
        /*00e0*/ 	.word	0x00000008
.L_150:


//--------------------- .nv.info._Z28yoloswag420blazeit360noscopePfiS_ff --------------------------
	.section	.nv.info._Z28yoloswag420blazeit360noscopePfiS_ff,"",@"SHT_CUDA_INFO"
	.sectionflags	@""
	.align	4


	//----- nvinfo : EIATTR_CUDA_API_VERSION
	.align		4
        /*0000*/ 	.byte	0x04, 0x37
        /*0002*/ 	.short	(.L_152 - .L_151)
.L_151:
        /*0004*/ 	.word	0x00000082


	//----- nvinfo : EIATTR_KPARAM_INFO
	.align		4
.L_152:
        /*0008*/ 	.byte	0x04, 0x17
        /*000a*/ 	.short	(.L_154 - .L_153)
.L_153:
        /*000c*/ 	.word	0x00000000
        /*0010*/ 	.short	0x0004
        /*0012*/ 	.short	0x001c
        /*0014*/ 	.byte	0x00, 0xf0, 0x11, 0x00


	//----- nvinfo : EIATTR_KPARAM_INFO
	.align		4
.L_154:
        /*0018*/ 	.byte	0x04, 0x17
        /*001a*/ 	.short	(.L_156 - .L_155)
.L_155:
        /*001c*/ 	.word	0x00000000
        /*0020*/ 	.short	0x0003
        /*0022*/ 	.short	0x0018
        /*0024*/ 	.byte	0x00, 0xf0, 0x11, 0x00


	//----- nvinfo : EIATTR_KPARAM_INFO
	.align		4
.L_156:
        /*0028*/ 	.byte	0x04, 0x17
        /*002a*/ 	.short	(.L_158 - .L_157)
.L_157:
        /*002c*/ 	.word	0x00000000
        /*0030*/ 	.short	0x0002
        /*0032*/ 	.short	0x0010
        /*0034*/ 	.byte	0x00, 0xf0, 0x21, 0x00


	//----- nvinfo : EIATTR_KPARAM_INFO
	.align		4
.L_158:
        /*0038*/ 	.byte	0x04, 0x17
        /*003a*/ 	.short	(.L_160 - .L_159)
.L_159:
        /*003c*/ 	.word	0x00000000
        /*0040*/ 	.short	0x0001
        /*0042*/ 	.short	0x0008
        /*0044*/ 	.byte	0x00, 0xf0, 0x11, 0x00


	//----- nvinfo : EIATTR_KPARAM_INFO
	.align		4
.L_160:
        /*0048*/ 	.byte	0x04, 0x17
        /*004a*/ 	.short	(.L_162 - .L_161)
.L_161:
        /*004c*/ 	.word	0x00000000
        /*0050*/ 	.short	0x0000
        /*0052*/ 	.short	0x0000
        /*0054*/ 	.byte	0x00, 0xf0, 0x21, 0x00


	//----- nvinfo : EIATTR_SPARSE_MMA_MASK
	.align		4
.L_162:
        /*0058*/ 	.byte	0x03, 0x50
        /*005a*/ 	.short	0x0000


	//----- nvinfo : EIATTR_MAXREG_COUNT
	.align		4
        /*005c*/ 	.byte	0x03, 0x1b
        /*005e*/ 	.short	0x00ff


	//----- nvinfo : EIATTR_MERCURY_ISA_VERSION
	.align		4
        /*0060*/ 	.byte	0x03, 0x5f
        /*0062*/ 	.short	0x0101


	//----- nvinfo : EIATTR_VRC_CTA_INIT_COUNT
	.align		4
        /*0064*/ 	.byte	0x02, 0x4a
	.zero		1
	.zero		1


	//----- nvinfo : EIATTR_EXIT_INSTR_OFFSETS
	.align		4
        /*0068*/ 	.byte	0x04, 0x1c
        /*006a*/ 	.short	(.L_164 - .L_163)


	//   ....[0]....
.L_163:
        /*006c*/ 	.word	0x000000a0


	//   ....[1]....
        /*0070*/ 	.word	0x000001b0


	//----- nvinfo : EIATTR_CRS_STACK_SIZE
	.align		4
.L_164:
        /*0074*/ 	.byte	0x04, 0x1e
        /*0076*/ 	.short	(.L_166 - .L_165)
.L_165:
        /*0078*/ 	.word	0x00000000


	//----- nvinfo : EIATTR_CBANK_PARAM_SIZE
	.align		4
.L_166:
        /*007c*/ 	.byte	0x03, 0x19
        /*007e*/ 	.short	0x0020


	//----- nvinfo : EIATTR_PARAM_CBANK
	.align		4
        /*0080*/ 	.byte	0x04, 0x0a
        /*0082*/ 	.short	(.L_168 - .L_167)
	.align		4
.L_167:
        /*0084*/ 	.word	index@(.nv.constant0._Z28yoloswag420blazeit360noscopePfiS_ff)
        /*0088*/ 	.short	0x0380
        /*008a*/ 	.short	0x0020


	//----- nvinfo : EIATTR_SW_WAR
	.align		4
.L_168:
        /*008c*/ 	.byte	0x04, 0x36
        /*008e*/ 	.short	(.L_170 - .L_169)
.L_169:
        /*0090*/ 	.word	0x00000008
.L_170:


//--------------------- .nv.info._Z25forward_crop_layer_kernelPfS_iiiiiiiifS_ --------------------------
	.section	.nv.info._Z25forward_crop_layer_kernelPfS_iiiiiiiifS_,"",@"SHT_CUDA_INFO"
	.sectionflags	@""
	.align	4


	//----- nvinfo : EIATTR_CUDA_API_VERSION
	.align		4
        /*0000*/ 	.byte	0x04, 0x37
        /*0002*/ 	.short	(.L_172 - .L_171)
.L_171:
        /*0004*/ 	.word	0x00000082


	//----- nvinfo : EIATTR_KPARAM_INFO
	.align		4
.L_172:
        /*0008*/ 	.byte	0x04, 0x17
        /*000a*/ 	.short	(.L_174 - .L_173)
.L_173:
        /*000c*/ 	.word	0x00000000
        /*0010*/ 	.short	0x000b
        /*0012*/ 	.short	0x0038
        /*0014*/ 	.byte	0x00, 0xf0, 0x21, 0x00


	//----- nvinfo : EIATTR_KPARAM_INFO
	.align		4
.L_174:
        /*0018*/ 	.byte	0x04, 0x17
        /*001a*/ 	.short	(.L_176 - .L_175)
.L_175:
        /*001c*/ 	.word	0x00000000
        /*0020*/ 	.short	0x000a
        /*0022*/ 	.short	0x0030
        /*0024*/ 	.byte	0x00, 0xf0, 0x11, 0x00


	//----- nvinfo : EIATTR_KPARAM_INFO
	.align		4
.L_176:
        /*0028*/ 	.byte	0x04, 0x17
        /*002a*/ 	.short	(.L_178 - .L_177)
.L_177:
        /*002c*/ 	.word	0x00000000
        /*0030*/ 	.short	0x0009
        /*0032*/ 	.short	0x002c
        /*0034*/ 	.byte	0x00, 0xf0, 0x11, 0x00


	//----- nvinfo : EIATTR_KPARAM_INFO
	.align		4
.L_178:
        /*0038*/ 	.byte	0x04, 0x17
        /*003a*/ 	.short	(.L_180 - .L_179)
.L_179:
        /*003c*/ 	.word	0x00000000
        /*0040*/ 	.short	0x0008
        /*0042*/ 	.short	0x0028
        /*0044*/ 	.byte	0x00, 0xf0, 0x11, 0x00


	//----- nvinfo : EIATTR_KPARAM_INFO
	.align		4
.L_180:
        /*0048*/ 	.byte	0x04, 0x17
        /*004a*/ 	.short	(.L_182 - .L_181)
.L_181:
        /*004c*/ 	.word	0x00000000
        /*0050*/ 	.short	0x0007
        /*0052*/ 	.short	0x0024
        /*0054*/ 	.byte	0x00, 0xf0, 0x11, 0x00


	//----- nvinfo : EIATTR_KPARAM_INFO
	.align		4
.L_182:
        /*0058*/ 	.byte	0x04, 0x17
        /*005a*/ 	.short	(.L_184 - .L_183)
.L_183:
        /*005c*/ 	.word	0x00000000
        /*0060*/ 	.short	0x0006
        /*0062*/ 	.short	0x0020
        /*0064*/ 	.byte	0x00, 0xf0, 0x11, 0x00


	//----- nvinfo : EIATTR_KPARAM_INFO
	.align		4
.L_184:
        /*0068*/ 	.byte	0x04, 0x17
        /*006a*/ 	.short	(.L_186 - .L_185)
.L_185:
        /*006c*/ 	.word	0x00000000
        /*0070*/ 	.short	0x0005
        /*0072*/ 	.short	0x001c
        /*0074*/ 	.byte	0x00, 0xf0, 0x11, 0x00


	//----- nvinfo : EIATTR_KPARAM_INFO
	.align		4
.L_186:
        /*0078*/ 	.byte	0x04, 0x17
        /*007a*/ 	.short	(.L_188 - .L_187)
.L_187:
        /*007c*/ 	.word	0x00000000
        /*0080*/ 	.short	0x0004
        /*0082*/ 	.short	0x0018
        /*0084*/ 	.byte	0x00, 0xf0, 0x11, 0x00


	//----- nvinfo : EIATTR_KPARAM_INFO
	.align		4
.L_188:
        /*0088*/ 	.byte	0x04, 0x17
        /*008a*/ 	.short	(.L_190 - .L_189)
.L_189:
        /*008c*/ 	.word	0x00000000
        /*0090*/ 	.short	0x0003
        /*0092*/ 	.short	0x0014
        /*0094*/ 	.byte	0x00, 0xf0, 0x11, 0x00


	//----- nvinfo : EIATTR_KPARAM_INFO
	.align		4
.L_190:
        /*0098*/ 	.byte	0x04, 0x17
        /*009a*/ 	.short	(.L_192 - .L_191)
.L_191:
        /*009c*/ 	.word	0x00000000
        /*00a0*/ 	.short	0x0002
        /*00a2*/ 	.short	0x0010
        /*00a4*/ 	.byte	0x00, 0xf0, 0x11, 0x00


	//----- nvinfo : EIATTR_KPARAM_INFO
	.align		4
.L_192:
        /*00a8*/ 	.byte	0x04, 0x17
        /*00aa*/ 	.short	(.L_194 - .L_193)
.L_193:
        /*00ac*/ 	.word	0x00000000
        /*00b0*/ 	.short	0x0001
        /*00b2*/ 	.short	0x0008
        /*00b4*/ 	.byte	0x00, 0xf0, 0x21, 0x00


	//----- nvinfo : EIATTR_KPARAM_INFO
	.align		4
.L_194:
        /*00b8*/ 	.byte	0x04, 0x17
        /*00ba*/ 	.short	(.L_196 - .L_195)
.L_195:
        /*00bc*/ 	.word	0x00000000
        /*00c0*/ 	.short	0x0000
        /*00c2*/ 	.short	0x0000
        /*00c4*/ 	.byte	0x00, 0xf0, 0x21, 0x00


	//----- nvinfo : EIATTR_SPARSE_MMA_MASK
	.align		4
.L_196:
        /*00c8*/ 	.byte	0x03, 0x50
        /*00ca*/ 	.short	0x0000


	//----- nvinfo : EIATTR_MAXREG_COUNT
	.align		4
        /*00cc*/ 	.byte	0x03, 0x1b
        /*00ce*/ 	.short	0x00ff


	//----- nvinfo : EIATTR_MERCURY_ISA_VERSION
	.align		4
        /*00d0*/ 	.byte	0x03, 0x5f
        /*00d2*/ 	.short	0x0101


	//----- nvinfo : EIATTR_VRC_CTA_INIT_COUNT
	.align		4
        /*00d4*/ 	.byte	0x02, 0x4a
	.zero		1
	.zero		1


	//----- nvinfo : EIATTR_EXIT_INSTR_OFFSETS
	.align		4
        /*00d8*/ 	.byte	0x04, 0x1c
        /*00da*/ 	.short	(.L_198 - .L_197)


	//   ....[0]....
.L_197:
        /*00dc*/ 	.word	0x000000b0


	//   ....[1]....
        /*00e0*/ 	.word	0x00001930


	//----- nvinfo : EIATTR_CRS_STACK_SIZE
	.align		4
.L_198:
        /*00e4*/ 	.byte	0x04, 0x1e
        /*00e6*/ 	.short	(.L_200 - .L_199)
.L_199:
        /*00e8*/ 	.word	0x00000000


	//----- nvinfo : EIATTR_CBANK_PARAM_SIZE
	.align		4
.L_200:
        /*00ec*/ 	.byte	0x03, 0x19
        /*00ee*/ 	.short	0x0040


	//----- nvinfo : EIATTR_PARAM_CBANK
	.align		4
        /*00f0*/ 	.byte	0x04, 0x0a
        /*00f2*/ 	.short	(.L_202 - .L_201)
	.align		4
.L_201:
        /*00f4*/ 	.word	index@(.nv.constant0._Z25forward_crop_layer_kernelPfS_iiiiiiiifS_)
        /*00f8*/ 	.short	0x0380
        /*00fa*/ 	.short	0x0040


	//----- nvinfo : EIATTR_SW_WAR
	.align		4
.L_202:
        /*00fc*/ 	.byte	0x04, 0x36
        /*00fe*/ 	.short	(.L_204 - .L_203)
.L_203:
        /*0100*/ 	.word	0x00000008
.L_204:


//--------------------- .nv.info._Z19levels_image_kernelPfS_iiiifffff --------------------------
	.section	.nv.info._Z19levels_image_kernelPfS_iiiifffff,"",@"SHT_CUDA_INFO"
	.sectionflags	@""
	.align	4


	//----- nvinfo : EIATTR_CUDA_API_VERSION
	.align		4
        /*0000*/ 	.byte	0x04, 0x37
        /*0002*/ 	.short	(.L_206 - .L_205)
.L_205:
        /*0004*/ 	.word	0x00000082


	//----- nvinfo : EIATTR_KPARAM_INFO
	.align		4
.L_206:
        /*0008*/ 	.byte	0x04, 0x17
        /*000a*/ 	.short	(.L_208 - .L_207)
.L_207:
        /*000c*/ 	.word	0x00000000
        /*0010*/ 	.short	0x000a
        /*0012*/ 	.short	0x0030
        /*0014*/ 	.byte	0x00, 0xf0, 0x11, 0x00


	//----- nvinfo : EIATTR_KPARAM_INFO
	.align		4
.L_208:
        /*0018*/ 	.byte	0x04, 0x17
        /*001a*/ 	.short	(.L_210 - .L_209)
.L_209:
        /*001c*/ 	.word	0x00000000
        /*0020*/ 	.short	0x0009
        /*0022*/ 	.short	0x002c
        /*0024*/ 	.byte	0x00, 0xf0, 0x11, 0x00


	//----- nvinfo : EIATTR_KPARAM_INFO
	.align		4
.L_210:
        /*0028*/ 	.byte	0x04, 0x17
        /*002a*/ 	.short	(.L_212 - .L_211)
.L_211:
        /*002c*/ 	.word	0x00000000
        /*0030*/ 	.short	0x0008
        /*0032*/ 	.short	0x0028
        /*0034*/ 	.byte	0x00, 0xf0, 0x11, 0x00


	//----- nvinfo : EIATTR_KPARAM_INFO
	.align		4
.L_212:
        /*0038*/ 	.byte	0x04, 0x17
        /*003a*/ 	.short	(.L_214 - .L_213)
.L_213:
        /*003c*/ 	.word	0x00000000
        /*0040*/ 	.short	0x0007
        /*0042*/ 	.short	0x0024
        /*0044*/ 	.byte	0x00, 0xf0, 0x11, 0x00


	//----- nvinfo : EIATTR_KPARAM_INFO
	.align		4
.L_214:
        /*0048*/ 	.byte	0x04, 0x17
        /*004a*/ 	.short	(.L_216 - .L_215)
.L_215:
        /*004c*/ 	.word	0x00000000
        /*0050*/ 	.short	0x0006
        /*0052*/ 	.short	0x0020
        /*0054*/ 	.byte	0x00, 0xf0, 0x11, 0x00


	//----- nvinfo : EIATTR_KPARAM_INFO
	.align		4
.L_216:
        /*0058*/ 	.byte	0x04, 0x17
        /*005a*/ 	.short	(.L_218 - .L_217)
.L_217:
        /*005c*/ 	.word	0x00000000
        /*0060*/ 	.short	0x0005
        /*0062*/ 	.short	0x001c
        /*0064*/ 	.byte	0x00, 0xf0, 0x11, 0x00


	//----- nvinfo : EIATTR_KPARAM_INFO
	.align		4
.L_218:
        /*0068*/ 	.byte	0x04, 0x17
        /*006a*/ 	.short	(.L_220 - .L_219)
.L_219:
        /*006c*/ 	.word	0x00000000
        /*0070*/ 	.short	0x0004
        /*0072*/ 	.short	0x0018
        /*0074*/ 	.byte	0x00, 0xf0, 0x11, 0x00


	//----- nvinfo : EIATTR_KPARAM_INFO
	.align		4
.L_220:
        /*0078*/ 	.byte	0x04, 0x17
        /*007a*/ 	.short	(.L_222 - .L_221)
.L_221:
        /*007c*/ 	.word	0x00000000
        /*0080*/ 	.short	0x0003
        /*0082*/ 	.short	0x0014
        /*0084*/ 	.byte	0x00, 0xf0, 0x11, 0x00


	//----- nvinfo : EIATTR_KPARAM_INFO
	.align		4
.L_222:
        /*0088*/ 	.byte	0x04, 0x17
        /*008a*/ 	.short	(.L_224 - .L_223)
.L_223:
        /*008c*/ 	.word	0x00000000
        /*0090*/ 	.short	0x0002
        /*0092*/ 	.short	0x0010
        /*0094*/ 	.byte	0x00, 0xf0, 0x11, 0x00


	//----- nvinfo : EIATTR_KPARAM_INFO
	.align		4
.L_224:
        /*0098*/ 	.byte	0x04, 0x17
        /*009a*/ 	.short	(.L_226 - .L_225)
.L_225:
        /*009c*/ 	.word	0x00000000
        /*00a0*/ 	.short	0x0001
        /*00a2*/ 	.short	0x0008
        /*00a4*/ 	.byte	0x00, 0xf0, 0x21, 0x00


	//----- nvinfo : EIATTR_KPARAM_INFO
	.align		4
.L_226:
        /*00a8*/ 	.byte	0x04, 0x17
        /*00aa*/ 	.short	(.L_228 - .L_227)
.L_227:
        /*00ac*/ 	.word	0x00000000
        /*00b0*/ 	.short	0x0000
        /*00b2*/ 	.short	0x0000
        /*00b4*/ 	.byte	0x00, 0xf0, 0x21, 0x00


	//----- nvinfo : EIATTR_SPARSE_MMA_MASK
	.align		4
.L_228:
        /*00b8*/ 	.byte	0x03, 0x50
        /*00ba*/ 	.short	0x0000


	//----- nvinfo : EIATTR_MAXREG_COUNT
	.align		4
        /*00bc*/ 	.byte	0x03, 0x1b
        /*00be*/ 	.short	0x00ff


	//----- nvinfo : EIATTR_MERCURY_ISA_VERSION
	.align		4
        /*00c0*/ 	.byte	0x03, 0x5f
        /*00c2*/ 	.short	0x0101


	//----- nvinfo : EIATTR_VRC_CTA_INIT_COUNT
	.align		4
        /*00c4*/ 	.byte	0x02, 0x4a
	.zero		1
	.zero		1


	//----- nvinfo : EIATTR_EXIT_INSTR_OFFSETS
	.align		4
        /*00c8*/ 	.byte	0x04, 0x1c
        /*00ca*/ 	.short	(.L_230 - .L_229)


	//   ....[0]....
.L_229:
        /*00cc*/ 	.word	0x000000d0


	//   ....[1]....
        /*00d0*/ 	.word	0x000012f0


	//----- nvinfo : EIATTR_CRS_STACK_SIZE
	.align		4
.L_230:
        /*00d4*/ 	.byte	0x04, 0x1e
        /*00d6*/ 	.short	(.L_232 - .L_231)
.L_231:
        /*00d8*/ 	.word	0x00000000


	//----- nvinfo : EIATTR_CBANK_PARAM_SIZE
	.align		4
.L_232:
        /*00dc*/ 	.byte	0x03, 0x19
        /*00de*/ 	.short	0x0034


	//----- nvinfo : EIATTR_PARAM_CBANK
	.align		4
        /*00e0*/ 	.byte	0x04, 0x0a
        /*00e2*/ 	.short	(.L_234 - .L_233)
	.align		4
.L_233:
        /*00e4*/ 	.word	index@(.nv.constant0._Z19levels_image_kernelPfS_iiiifffff)
        /*00e8*/ 	.short	0x0380
        /*00ea*/ 	.short	0x0034


	//----- nvinfo : EIATTR_SW_WAR
	.align		4
.L_234:
        /*00ec*/ 	.byte	0x04, 0x36
        /*00ee*/ 	.short	(.L_236 - .L_235)
.L_235:
        /*00f0*/ 	.word	0x00000008
.L_236:


//--------------------- .nv.info._Z29backward_avgpool_layer_kerneliiiiPfS_ --------------------------
	.section	.nv.info._Z29backward_avgpool_layer_kerneliiiiPfS_,"",@"SHT_CUDA_INFO"
	.sectionflags	@""
	.align	4


	//----- nvinfo : EIATTR_CUDA_API_VERSION
	.align		4
        /*0000*/ 	.byte	0x04, 0x37
        /*0002*/ 	.short	(.L_238 - .L_237)
.L_237:
        /*0004*/ 	.word	0x00000082


	//----- nvinfo : EIATTR_KPARAM_INFO
	.align		4
.L_238:
        /*0008*/ 	.byte	0x04, 0x17
        /*000a*/ 	.short	(.L_240 - .L_239)
.L_239:
        /*000c*/ 	.word	0x00000000
        /*0010*/ 	.short	0x0005
        /*0012*/ 	.short	0x0018
        /*0014*/ 	.byte	0x00, 0xf0, 0x21, 0x00


	//----- nvinfo : EIATTR_KPARAM_INFO
	.align		4
.L_240:
        /*0018*/ 	.byte	0x04, 0x17
        /*001a*/ 	.short	(.L_242 - .L_241)
.L_241:
        /*001c*/ 	.word	0x00000000
        /*0020*/ 	.short	0x0004
        /*0022*/ 	.short	0x0010
        /*0024*/ 	.byte	0x00, 0xf0, 0x21, 0x00


	//----- nvinfo : EIATTR_KPARAM_INFO
	.align		4
.L_242:
        /*0028*/ 	.byte	0x04, 0x17
        /*002a*/ 	.short	(.L_244 - .L_243)
.L_243:
        /*002c*/ 	.word	0x00000000
        /*0030*/ 	.short	0x0003
        /*0032*/ 	.short	0x000c
        /*0034*/ 	.byte	0x00, 0xf0, 0x11, 0x00


	//----- nvinfo : EIATTR_KPARAM_INFO
	.align		4
.L_244:
        /*0038*/ 	.byte	0x04, 0x17
        /*003a*/ 	.short	(.L_246 - .L_245)
.L_245:
        /*003c*/ 	.word	0x00000000
        /*0040*/ 	.short	0x0002
        /*0042*/ 	.short	0x0008
        /*0044*/ 	.byte	0x00, 0xf0, 0x11, 0x00


	//----- nvinfo : EIATTR_KPARAM_INFO
	.align		4
.L_246:
        /*0048*/ 	.byte	0x04, 0x17
        /*004a*/ 	.short	(.L_248 - .L_247)
.L_247:
        /*004c*/ 	.word	0x00000000
        /*0050*/ 	.short	0x0001
        /*0052*/ 	.short	0x0004
        /*0054*/ 	.byte	0x00, 0xf0, 0x11, 0x00


	//----- nvinfo : EIATTR_KPARAM_INFO
	.align		4
.L_248:
        /*0058*/ 	.byte	0x04, 0x17
        /*005a*/ 	.short	(.L_250 - .L_249)
.L_249:
        /*005c*/ 	.word	0x00000000
        /*0060*/ 	.short	0x0000
        /*0062*/ 	.short	0x0000
        /*0064*/ 	.byte	0x00, 0xf0, 0x11, 0x00


	//----- nvinfo : EIATTR_SPARSE_MMA_MASK
	.align		4
.L_250:
        /*0068*/ 	.byte	0x03, 0x50
        /*006a*/ 	.short	0x0000


	//----- nvinfo : EIATTR_MAXREG_COUNT
	.align		4
        /*006c*/ 	.byte	0x03, 0x1b
        /*006e*/ 	.short	0x00ff


	//----- nvinfo : EIATTR_MERCURY_ISA_VERSION
	.align		4
        /*0070*/ 	.byte	0x03, 0x5f
        /*0072*/ 	.short	0x0101


	//----- nvinfo : EIATTR_VRC_CTA_INIT_COUNT
	.align		4
        /*0074*/ 	.byte	0x02, 0x4a
	.zero		1
	.zero		1


	//----- nvinfo : EIATTR_EXIT_INSTR_OFFSETS
	.align		4
        /*0078*/ 	.byte	0x04, 0x1c
        /*007a*/ 	.short	(.L_252 - .L_251)


	//   ....[0]....
.L_251:
        /*007c*/ 	.word	0x000000a0


	//   ....[1]....
        /*0080*/ 	.word	0x000000f0


	//   ....[2]....
        /*0084*/ 	.word	0x00000320


	//----- nvinfo : EIATTR_CRS_STACK_SIZE
	.align		4
.L_252:
        /*0088*/ 	.byte	0x04, 0x1e
        /*008a*/ 	.short	(.L_254 - .L_253)
.L_253:
        /*008c*/ 	.word	0x00000000


	//----- nvinfo : EIATTR_CBANK_PARAM_SIZE
	.align		4
.L_254:
        /*0090*/ 	.byte	0x03, 0x19
        /*0092*/ 	.short	0x0020


	//----- nvinfo : EIATTR_PARAM_CBANK
	.align		4
        /*0094*/ 	.byte	0x04, 0x0a
        /*0096*/ 	.short	(.L_256 - .L_255)
	.align		4
.L_255:
        /*0098*/ 	.word	index@(.nv.constant0._Z29backward_avgpool_layer_kerneliiiiPfS_)
        /*009c*/ 	.short	0x0380
        /*009e*/ 	.short	0x0020


	//----- nvinfo : EIATTR_SW_WAR
	.align		4
.L_256:
        /*00a0*/ 	.byte	0x04, 0x36
        /*00a2*/ 	.short	(.L_258 - .L_257)
.L_257:
        /*00a4*/ 	.word	0x00000008
.L_258:


//--------------------- .nv.info._Z28forward_avgpool_layer_kerneliiiiPfS_ --------------------------
	.section	.nv.info._Z28forward_avgpool_layer_kerneliiiiPfS_,"",@"SHT_CUDA_INFO"
	.sectionflags	@""
	.align	4


	//----- nvinfo : EIATTR_CUDA_API_VERSION
	.align		4
        /*0000*/ 	.byte	0x04, 0x37
        /*0002*/ 	.short	(.L_260 - .L_259)
.L_259:
        /*0004*/ 	.word	0x00000082


	//----- nvinfo : EIATTR_KPARAM_INFO
	.align		4
.L_260:
        /*0008*/ 	.byte	0x04, 0x17
        /*000a*/ 	.short	(.L_262 - .L_261)
.L_261:
        /*000c*/ 	.word	0x00000000
        /*0010*/ 	.short	0x0005
        /*0012*/ 	.short	0x0018
        /*0014*/ 	.byte	0x00, 0xf0, 0x21, 0x00


	//----- nvinfo : EIATTR_KPARAM_INFO
	.align		4
.L_262:
        /*0018*/ 	.byte	0x04, 0x17
        /*001a*/ 	.short	(.L_264 - .L_263)
.L_263:
        /*001c*/ 	.word	0x00000000
        /*0020*/ 	.short	0x0004
        /*0022*/ 	.short	0x0010
        /*0024*/ 	.byte	0x00, 0xf0, 0x21, 0x00


	//----- nvinfo : EIATTR_KPARAM_INFO
	.align		4
.L_264:
        /*0028*/ 	.byte	0x04, 0x17
        /*002a*/ 	.short	(.L_266 - .L_265)
.L_265:
        /*002c*/ 	.word	0x00000000
        /*0030*/ 	.short	0x0003
        /*0032*/ 	.short	0x000c
        /*0034*/ 	.byte	0x00, 0xf0, 0x11, 0x00


	//----- nvinfo : EIATTR_KPARAM_INFO
	.align		4
.L_266:
        /*0038*/ 	.byte	0x04, 0x17
        /*003a*/ 	.short	(.L_268 - .L_267)
.L_267:
        /*003c*/ 	.word	0x00000000
        /*0040*/ 	.short	0x0002
        /*0042*/ 	.short	0x0008
        /*0044*/ 	.byte	0x00, 0xf0, 0x11, 0x00


	//----- nvinfo : EIATTR_KPARAM_INFO
	.align		4
.L_268:
        /*0048*/ 	.byte	0x04, 0x17
        /*004a*/ 	.short	(.L_270 - .L_269)
.L_269:
        /*004c*/ 	.word	0x00000000
        /*0050*/ 	.short	0x0001
        /*0052*/ 	.short	0x0004
        /*0054*/ 	.byte	0x00, 0xf0, 0x11, 0x00


	//----- nvinfo : EIATTR_KPARAM_INFO
	.align		4
.L_270:
        /*0058*/ 	.byte	0x04, 0x17
        /*005a*/ 	.short	(.L_272 - .L_271)
.L_271:
        /*005c*/ 	.word	0x00000000
        /*0060*/ 	.short	0x0000
        /*0062*/ 	.short	0x0000
        /*0064*/ 	.byte	0x00, 0xf0, 0x11, 0x00


	//----- nvinfo : EIATTR_SPARSE_MMA_MASK
	.align		4
.L_272:
        /*0068*/ 	.byte	0x03, 0x50
        /*006a*/ 	.short	0x0000


	//----- nvinfo : EIATTR_MAXREG_COUNT
	.align		4
        /*006c*/ 	.byte	0x03, 0x1b
        /*006e*/ 	.short	0x00ff


	//----- nvinfo : EIATTR_MERCURY_ISA_VERSION
	.align		4
        /*0070*/ 	.byte	0x03, 0x5f
        /*0072*/ 	.short	0x0101


	//----- nvinfo : EIATTR_VRC_CTA_INIT_COUNT
	.align		4
        /*0074*/ 	.byte	0x02, 0x4a
	.zero		1
	.zero		1


	//----- nvinfo : EIATTR_EXIT_INSTR_OFFSETS
	.align		4
        /*0078*/ 	.byte	0x04, 0x1c
        /*007a*/ 	.short	(.L_274 - .L_273)


	//   ....[0]....
.L_273:
        /*007c*/ 	.word	0x000000a0


	//   ....[1]....
        /*0080*/ 	.word	0x00000570


	//----- nvinfo : EIATTR_CRS_STACK_SIZE
	.align		4
.L_274:
        /*0084*/ 	.byte	0x04, 0x1e
        /*0086*/ 	.short	(.L_276 - .L_275)
.L_275:
        /*0088*/ 	.word	0x00000000


	//----- nvinfo : EIATTR_CBANK_PARAM_SIZE
	.align		4
.L_276:
        /*008c*/ 	.byte	0x03, 0x19
        /*008e*/ 	.short	0x0020


	//----- nvinfo : EIATTR_PARAM_CBANK
	.align		4
        /*0090*/ 	.byte	0x04, 0x0a
        /*0092*/ 	.short	(.L_278 - .L_277)
	.align		4
.L_277:
        /*0094*/ 	.word	index@(.nv.constant0._Z28forward_avgpool_layer_kerneliiiiPfS_)
        /*0098*/ 	.short	0x0380
        /*009a*/ 	.short	0x0020


	//----- nvinfo : EIATTR_SW_WAR
	.align		4
.L_278:
        /*009c*/ 	.byte	0x04, 0x36
        /*009e*/ 	.short	(.L_280 - .L_279)
.L_279:
        /*00a0*/ 	.word	0x00000008
.L_280:


//--------------------- .nv.callgraph             --------------------------
	.section	.nv.callgraph,"",@"SHT_CUDA_CALLGRAPH"
	.align	4
	.sectionentsize	8
	.align		4
        /*0000*/ 	.word	0x00000000
	.align		4
        /*0004*/ 	.word	0xffffffff
	.align		4
        /*0008*/ 	.word	0x00000000
	.align		4
        /*000c*/ 	.word	0xfffffffe
	.align		4
        /*0010*/ 	.word	0x00000000
	.align		4
        /*0014*/ 	.word	0xfffffffd
	.align		4
        /*0018*/ 	.word	0x00000000
	.align		4
        /*001c*/ 	.word	0xfffffffc


//--------------------- .nv.constant3             --------------------------
	.section	.nv.constant3,"a",@progbits
	.align	4
.nv.constant3:
	.type		__cudart_i2opi_f,@object
	.size		__cudart_i2opi_f,(.L_0 - __cudart_i2opi_f)
__cudart_i2opi_f:
        /*0000*/ 	.byte	0x41, 0x90, 0x43, 0x3c, 0x99, 0x95, 0x62, 0xdb, 0xc0, 0xdd, 0x34, 0xf5, 0xd1, 0x57, 0x27, 0xfc
        /*0010*/ 	.byte	0x29, 0x15, 0x44, 0x4e, 0x6e, 0x83, 0xf9, 0xa2
.L_0:


//--------------------- .text._Z5sgemmiiiiifPfiS_ifS_i --------------------------
	.section	.text._Z5sgemmiiiiifPfiS_ifS_i,"ax",@progbits
	.align	128
        .global         _Z5sgemmiiiiifPfiS_ifS_i
        .type           _Z5sgemmiiiiifPfiS_ifS_i,@function
        .size           _Z5sgemmiiiiifPfiS_ifS_i,(.L_x_107 - _Z5sgemmiiiiifPfiS_ifS_i)
        .other          _Z5sgemmiiiiifPfiS_ifS_i,@"STO_CUDA_ENTRY STV_DEFAULT"
_Z5sgemmiiiiifPfiS_ifS_i:
.text._Z5sgemmiiiiifPfiS_ifS_i:
[----:B------:R-:W-:Y:S01]  /*0000*/  LDC R1, c[0x0][0x37c] ;  /* 0x0000df00ff017b82 */ /* 0x000fe20000000800 */
[----:B------:R-:W0:Y:S01]  /*0010*/  S2R R0, SR_CTAID.Y ;  /* 0x0000000000007919 */ /* 0x000e220000002600 */
[----:B------:R-:W0:Y:S01]  /*0020*/  LDCU UR4, c[0x0][0x364] ;  /* 0x00006c80ff0477ac */ /* 0x000e220008000800 */
[----:B------:R-:W0:Y:S01]  /*0030*/  S2R R3, SR_TID.Y ;  /* 0x0000000000037919 */ /* 0x000e220000002200 */
[----:B------:R-:W1:Y:S01]  /*0040*/  LDCU UR5, c[0x0][0x360] ;  /* 0x00006c00ff0577ac */ /* 0x000e620008000800 */
[----:B------:R-:W1:Y:S01]  /*0050*/  S2R R7, SR_CTAID.X ;  /* 0x0000000000077919 */ /* 0x000e620000002500 */
[----:B------:R-:W2:Y:S01]  /*0060*/  LDCU.64 UR8, c[0x0][0x388] ;  /* 0x00007100ff0877ac */ /* 0x000ea20008000a00 */
[----:B------:R-:W1:Y:S01]  /*0070*/  S2R R2, SR_TID.X ;  /* 0x0000000000027919 */ /* 0x000e620000002100 */
[----:B0-----:R-:W-:-:S05]  /*0080*/  IMAD R0, R0, UR4, R3 ;  /* 0x0000000400007c24 */ /* 0x001fca000f8e0203 */
[----:B--2---:R-:W-:Y:S01]  /*0090*/  ISETP.GE.AND P0, PT, R0, UR8, PT ;  /* 0x0000000800007c0c */ /* 0x004fe2000bf06270 */
[----:B-1----:R-:W-:-:S05]  /*00a0*/  IMAD R7, R7, UR5, R2 ;  /* 0x0000000507077c24 */ /* 0x002fca000f8e0202 */
[----:B------:R-:W-:-:S13]  /*00b0*/  ISETP.LT.AND P0, PT, R7, UR9, !P0 ;  /* 0x0000000907007c0c */ /* 0x000fda000c701270 */
[----:B------:R-:W-:Y:S05]  /*00c0*/  @!P0 EXIT ;  /* 0x000000000000894d */ /* 0x000fea0003800000 */
[----:B------:R-:W0:Y:S01]  /*00d0*/  LDCU UR5, c[0x0][0x390] ;  /* 0x00007200ff0577ac */ /* 0x000e220008000800 */
[----:B------:R-:W-:Y:S01]  /*00e0*/  HFMA2 R6, -RZ, RZ, 0, 0 ;  /* 0x00000000ff067431 */ /* 0x000fe200000001ff */
[----:B------:R-:W1:Y:S01]  /*00f0*/  LDCU.64 UR6, c[0x0][0x358] ;  /* 0x00006b00ff0677ac */ /* 0x000e620008000a00 */
[----:B0-----:R-:W-:-:S09]  /*0100*/  UISETP.GE.AND UP0, UPT, UR5, 0x1, UPT ;  /* 0x000000010500788c */ /* 0x001fd2000bf06270 */
[----:B-1----:R-:W-:Y:S05]  /*0110*/  BRA.U !UP0, `(.L_x_0) ;  /* 0x0000000508587547 */ /* 0x002fea000b800000 */
[----:B------:R-:W-:Y:S01]  /*0120*/  UISETP.GT.AND UP0, UPT, UR5, 0x3, UPT ;  /* 0x000000030500788c */ /* 0x000fe2000bf04270 */
[----:B------:R-:W-:Y:S02]  /*0130*/  PLOP3.LUT P0, PT, PT, PT, PT, 0x80, 0x8 ;  /* 0x000000000008781c */ /* 0x000fe40003f0f070 */
[----:B------:R-:W-:Y:S02]  /*0140*/  MOV R6, RZ ;  /* 0x000000ff00067202 */ /* 0x000fe40000000f00 */
[----:B------:R-:W-:-:S04]  /*0150*/  MOV R8, RZ ;  /* 0x000000ff00087202 */ /* 0x000fc80000000f00 */
[----:B------:R-:W-:Y:S05]  /*0160*/  BRA.U !UP0, `(.L_x_1) ;  /* 0x0000000108ac7547 */ /* 0x000fea000b800000 */
[----:B------:R-:W0:Y:S01]  /*0170*/  LDC.64 R4, c[0x0][0x398] ;  /* 0x0000e600ff047b82 */ /* 0x000e220000000a00 */
[----:B------:R-:W-:Y:S01]  /*0180*/  PLOP3.LUT P0, PT, PT, PT, PT, 0x8, 0x80 ;  /* 0x000000000080781c */ /* 0x000fe20003f0e170 */
[----:B------:R-:W1:Y:S01]  /*0190*/  LDCU UR8, c[0x0][0x394] ;  /* 0x00007280ff0877ac */ /* 0x000e620008000800 */
[----:B------:R-:W-:-:S05]  /*01a0*/  UIADD3 UR4, UPT, UPT, UR5, -0x3, URZ ;  /* 0xfffffffd05047890 */ /* 0x000fca000fffe0ff */
[----:B------:R-:W2:Y:S07]  /*01b0*/  LDC.64 R2, c[0x0][0x3a8] ;  /* 0x0000ea00ff027b82 */ /* 0x000eae0000000a00 */
.L_x_2:
[----:B------:R-:W-:Y:S01]  /*01c0*/  IADD3 R12, PT, PT, R8, 0x1, RZ ;  /* 0x00000001080c7810 */ /* 0x000fe20007ffe0ff */
[----:B------:R-:W-:Y:S01]  /*01d0*/  IMAD R19, R0, UR5, R8 ;  /* 0x0000000500137c24 */ /* 0x000fe2000f8e0208 */
[C---:B------:R-:W-:Y:S01]  /*01e0*/  IADD3 R20, PT, PT, R8.reuse, 0x2, RZ ;  /* 0x0000000208147810 */ /* 0x040fe20007ffe0ff */
[----:B------:R-:W-:Y:S02]  /*01f0*/  IMAD R11, R8, UR9, R7 ;  /* 0x00000009080b7c24 */ /* 0x000fe4000f8e0207 */
[----:B------:R-:W-:Y:S02]  /*0200*/  IMAD R13, R0, UR5, R12 ;  /* 0x00000005000d7c24 */ /* 0x000fe4000f8e020c */
[----:B0-----:R-:W-:Y:S01]  /*0210*/  IMAD.WIDE R18, R19, 0x4, R4 ;  /* 0x0000000413127825 */ /* 0x001fe200078e0204 */
[----:B------:R-:W-:-:S03]  /*0220*/  IADD3 R22, PT, PT, R8, 0x3, RZ ;  /* 0x0000000308167810 */ /* 0x000fc60007ffe0ff */
[----:B------:R-:W-:Y:S01]  /*0230*/  IMAD R17, R12, UR9, R7 ;  /* 0x000000090c117c24 */ /* 0x000fe2000f8e0207 */
[----:B------:R0:W1:Y:S01]  /*0240*/  LDG.E R9, desc[UR6][R18.64] ;  /* 0x0000000612097981 */ /* 0x000062000c1e1900 */
[----:B--2---:R-:W-:-:S04]  /*0250*/  IMAD.WIDE R10, R11, 0x4, R2 ;  /* 0x000000040b0a7825 */ /* 0x004fc800078e0202 */
[----:B------:R-:W-:Y:S02]  /*0260*/  IMAD R15, R0, UR5, R20 ;  /* 0x00000005000f7c24 */ /* 0x000fe4000f8e0214 */
[----:B------:R-:W-:Y:S01]  /*0270*/  IMAD.WIDE R12, R13, 0x4, R4 ;  /* 0x000000040d0c7825 */ /* 0x000fe200078e0204 */
[----:B------:R-:W2:Y:S03]  /*0280*/  LDG.E R11, desc[UR6][R10.64] ;  /* 0x000000060a0b7981 */ /* 0x000ea6000c1e1900 */
[----:B------:R-:W-:Y:S02]  /*0290*/  IMAD.WIDE R16, R17, 0x4, R2 ;  /* 0x0000000411107825 */ /* 0x000fe400078e0202 */
[----:B------:R-:W3:Y:S02]  /*02a0*/  LDG.E R12, desc[UR6][R12.64] ;  /* 0x000000060c0c7981 */ /* 0x000ee4000c1e1900 */
[----:B------:R-:W-:-:S02]  /*02b0*/  IMAD.WIDE R14, R15, 0x4, R4 ;  /* 0x000000040f0e7825 */ /* 0x000fc400078e0204 */
[----:B------:R-:W4:Y:S02]  /*02c0*/  LDG.E R16, desc[UR6][R16.64] ;  /* 0x0000000610107981 */ /* 0x000f24000c1e1900 */
[----:B------:R-:W-:Y:S02]  /*02d0*/  IMAD R21, R20, UR9, R7 ;  /* 0x0000000914157c24 */ /* 0x000fe4000f8e0207 */
[----:B0-----:R-:W-:Y:S01]  /*02e0*/  IMAD R19, R0, UR5, R22 ;  /* 0x0000000500137c24 */ /* 0x001fe2000f8e0216 */
[----:B------:R-:W5:Y:S01]  /*02f0*/  LDG.E R14, desc[UR6][R14.64] ;  /* 0x000000060e0e7981 */ /* 0x000f62000c1e1900 */
[----:B------:R-:W-:-:S04]  /*0300*/  IMAD.WIDE R20, R21, 0x4, R2 ;  /* 0x0000000415147825 */ /* 0x000fc800078e0202 */
[----:B------:R-:W-:Y:S02]  /*0310*/  IMAD R23, R22, UR9, R7 ;  /* 0x0000000916177c24 */ /* 0x000fe4000f8e0207 */
[----:B------:R-:W-:Y:S01]  /*0320*/  IMAD.WIDE R18, R19, 0x4, R4 ;  /* 0x0000000413127825 */ /* 0x000fe200078e0204 */
[----:B------:R-:W5:Y:S03]  /*0330*/  LDG.E R20, desc[UR6][R20.64] ;  /* 0x0000000614147981 */ /* 0x000f66000c1e1900 */
[----:B------:R-:W-:Y:S02]  /*0340*/  IMAD.WIDE R22, R23, 0x4, R2 ;  /* 0x0000000417167825 */ /* 0x000fe400078e0202 */
[----:B------:R-:W5:Y:S04]  /*0350*/  LDG.E R18, desc[UR6][R18.64] ;  /* 0x0000000612127981 */ /* 0x000f68000c1e1900 */
[----:B------:R-:W5:Y:S01]  /*0360*/  LDG.E R22, desc[UR6][R22.64] ;  /* 0x0000000616167981 */ /* 0x000f62000c1e1900 */
[----:B------:R-:W-:-:S04]  /*0370*/  IADD3 R8, PT, PT, R8, 0x4, RZ ;  /* 0x0000000408087810 */ /* 0x000fc80007ffe0ff */
[----:B------:R-:W-:Y:S01]  /*0380*/  ISETP.GE.AND P1, PT, R8, UR4, PT ;  /* 0x0000000408007c0c */ /* 0x000fe2000bf26270 */
[----:B-1----:R-:W-:-:S04]  /*0390*/  FMUL R9, R9, UR8 ;  /* 0x0000000809097c20 */ /* 0x002fc80008400000 */
[----:B--2---:R-:W-:Y:S01]  /*03a0*/  FFMA R9, R9, R11, R6 ;  /* 0x0000000b09097223 */ /* 0x004fe20000000006 */
[----:B---3--:R-:W-:-:S04]  /*03b0*/  FMUL R12, R12, UR8 ;  /* 0x000000080c0c7c20 */ /* 0x008fc80008400000 */
[----:B----4-:R-:W-:Y:S01]  /*03c0*/  FFMA R9, R12, R16, R9 ;  /* 0x000000100c097223 */ /* 0x010fe20000000009 */
[----:B-----5:R-:W-:-:S04]  /*03d0*/  FMUL R14, R14, UR8 ;  /* 0x000000080e0e7c20 */ /* 0x020fc80008400000 */
[----:B------:R-:W-:Y:S01]  /*03e0*/  FFMA R9, R14, R20, R9 ;  /* 0x000000140e097223 */ /* 0x000fe20000000009 */
[----:B------:R-:W-:-:S04]  /*03f0*/  FMUL R6, R18, UR8 ;  /* 0x0000000812067c20 */ /* 0x000fc80008400000 */
[----:B------:R-:W-:Y:S01]  /*0400*/  FFMA R6, R6, R22, R9 ;  /* 0x0000001606067223 */ /* 0x000fe20000000009 */
[----:B------:R-:W-:Y:S06]  /*0410*/  @!P1 BRA `(.L_x_2) ;  /* 0xfffffffc00689947 */ /* 0x000fec000383ffff */
.L_x_1:
[----:B------:R-:W-:-:S04]  /*0420*/  IADD3 R2, PT, PT, -R8, UR5, RZ ;  /* 0x0000000508027c10 */ /* 0x000fc8000fffe1ff */
[----:B------:R-:W-:-:S13]  /*0430*/  ISETP.GT.AND P1, PT, R2, 0x1, PT ;  /* 0x000000010200780c */ /* 0x000fda0003f24270 */
[----:B------:R-:W-:Y:S05]  /*0440*/  @!P1 BRA `(.L_x_3) ;  /* 0x0000000000589947 */ /* 0x000fea0003800000 */
[----:B------:R-:W0:Y:S01]  /*0450*/  LDC.64 R12, c[0x0][0x398] ;  /* 0x0000e600ff0c7b82 */ /* 0x000e220000000a00 */
[----:B------:R-:W-:Y:S01]  /*0460*/  IADD3 R9, PT, PT, R8, 0x1, RZ ;  /* 0x0000000108097810 */ /* 0x000fe20007ffe0ff */
[----:B------:R-:W-:Y:S01]  /*0470*/  IMAD R5, R0, UR5, R8 ;  /* 0x0000000500057c24 */ /* 0x000fe2000f8e0208 */
[----:B------:R-:W1:Y:S01]  /*0480*/  LDCU UR4, c[0x0][0x394] ;  /* 0x00007280ff0477ac */ /* 0x000e620008000800 */
[----:B------:R-:W-:Y:S02]  /*0490*/  IMAD R11, R8, UR9, R7 ;  /* 0x00000009080b7c24 */ /* 0x000fe4000f8e0207 */
[----:B------:R-:W-:Y:S02]  /*04a0*/  IMAD R15, R0, UR5, R9 ;  /* 0x00000005000f7c24 */ /* 0x000fe4000f8e0209 */
[----:B------:R-:W2:Y:S01]  /*04b0*/  LDC.64 R2, c[0x0][0x3a8] ;  /* 0x0000ea00ff027b82 */ /* 0x000ea20000000a00 */
[----:B------:R-:W-:Y:S02]  /*04c0*/  IMAD R9, R9, UR9, R7 ;  /* 0x0000000909097c24 */ /* 0x000fe4000f8e0207 */
[----:B0-----:R-:W-:-:S04]  /*04d0*/  IMAD.WIDE R4, R5, 0x4, R12 ;  /* 0x0000000405047825 */ /* 0x001fc800078e020c */
[----:B------:R-:W-:Y:S02]  /*04e0*/  IMAD.WIDE R12, R15, 0x4, R12 ;  /* 0x000000040f0c7825 */ /* 0x000fe400078e020c */
[----:B------:R-:W1:Y:S02]  /*04f0*/  LDG.E R4, desc[UR6][R4.64] ;  /* 0x0000000604047981 */ /* 0x000e64000c1e1900 */
[--C-:B--2---:R-:W-:Y:S02]  /*0500*/  IMAD.WIDE R10, R11, 0x4, R2.reuse ;  /* 0x000000040b0a7825 */ /* 0x104fe400078e0202 */
[----:B------:R-:W2:Y:S02]  /*0510*/  LDG.E R12, desc[UR6][R12.64] ;  /* 0x000000060c0c7981 */ /* 0x000ea4000c1e1900 */
[----:B------:R-:W-:Y:S02]  /*0520*/  IMAD.WIDE R2, R9, 0x4, R2 ;  /* 0x0000000409027825 */ /* 0x000fe400078e0202 */
[----:B------:R-:W3:Y:S04]  /*0530*/  LDG.E R10, desc[UR6][R10.64] ;  /* 0x000000060a0a7981 */ /* 0x000ee8000c1e1900 */
[----:B------:R-:W4:Y:S01]  /*0540*/  LDG.E R2, desc[UR6][R2.64] ;  /* 0x0000000602027981 */ /* 0x000f22000c1e1900 */
[----:B------:R-:W-:-:S02]  /*0550*/  PLOP3.LUT P0, PT, PT, PT, PT, 0x8, 0x80 ;  /* 0x000000000080781c */ /* 0x000fc40003f0e170 */
[----:B------:R-:W-:Y:S01]  /*0560*/  IADD3 R8, PT, PT, R8, 0x2, RZ ;  /* 0x0000000208087810 */ /* 0x000fe20007ffe0ff */
[----:B-1----:R-:W-:Y:S01]  /*0570*/  FMUL R9, R4, UR4 ;  /* 0x0000000404097c20 */ /* 0x002fe20008400000 */
[----:B--2---:R-:W-:-:S03]  /*0580*/  FMUL R5, R12, UR4 ;  /* 0x000000040c057c20 */ /* 0x004fc60008400000 */
[----:B---3--:R-:W-:-:S04]  /*0590*/  FFMA R6, R9, R10, R6 ;  /* 0x0000000a09067223 */ /* 0x008fc80000000006 */
[----:B----4-:R-:W-:-:S07]  /*05a0*/  FFMA R6, R5, R2, R6 ;  /* 0x0000000205067223 */ /* 0x010fce0000000006 */
.L_x_3:
[----:B------:R-:W-:-:S13]  /*05b0*/  ISETP.LT.OR P0, PT, R8, UR5, P0 ;  /* 0x0000000508007c0c */ /* 0x000fda0008701670 */
[----:B------:R-:W-:Y:S05]  /*05c0*/  @!P0 BRA `(.L_x_0) ;  /* 0x00000000002c8947 */ /* 0x000fea0003800000 */
[----:B------:R-:W0:Y:S01]  /*05d0*/  LDC.64 R2, c[0x0][0x398] ;  /* 0x0000e600ff027b82 */ /* 0x000e220000000a00 */
[----:B------:R-:W-:Y:S01]  /*05e0*/  IMAD R9, R0, UR5, R8 ;  /* 0x0000000500097c24 */ /* 0x000fe2000f8e0208 */
[----:B------:R-:W1:Y:S01]  /*05f0*/  LDCU UR4, c[0x0][0x394] ;  /* 0x00007280ff0477ac */ /* 0x000e620008000800 */
[----:B------:R-:W-:-:S05]  /*0600*/  IMAD R11, R8, UR9, R7 ;  /* 0x00000009080b7c24 */ /* 0x000fca000f8e0207 */
[----:B------:R-:W2:Y:S01]  /*0610*/  LDC.64 R4, c[0x0][0x3a8] ;  /* 0x0000ea00ff047b82 */ /* 0x000ea20000000a00 */
[----:B0-----:R-:W-:-:S06]  /*0620*/  IMAD.WIDE R2, R9, 0x4, R2 ;  /* 0x0000000409027825 */ /* 0x001fcc00078e0202 */
[----:B------:R-:W1:Y:S01]  /*0630*/  LDG.E R2, desc[UR6][R2.64] ;  /* 0x0000000602027981 */ /* 0x000e62000c1e1900 */
[----:B--2---:R-:W-:-:S06]  /*0640*/  IMAD.WIDE R4, R11, 0x4, R4 ;  /* 0x000000040b047825 */ /* 0x004fcc00078e0204 */
[----:B------:R-:W2:Y:S01]  /*0650*/  LDG.E R4, desc[UR6][R4.64] ;  /* 0x0000000604047981 */ /* 0x000ea2000c1e1900 */
[----:B-1----:R-:W-:-:S04]  /*0660*/  FMUL R9, R2, UR4 ;  /* 0x0000000402097c20 */ /* 0x002fc80008400000 */
[----:B--2---:R-:W-:-:S07]  /*0670*/  FFMA R6, R9, R4, R6 ;  /* 0x0000000409067223 */ /* 0x004fce0000000006 */
.L_x_0:
[----:B------:R-:W0:Y:S01]  /*0680*/  LDC.64 R2, c[0x0][0x3b8] ;  /* 0x0000ee00ff027b82 */ /* 0x000e220000000a00 */
[----:B------:R-:W-:-:S04]  /*0690*/  IMAD R7, R0, UR9, R7 ;  /* 0x0000000900077c24 */ /* 0x000fc8000f8e0207 */
[----:B0-----:R-:W-:-:S05]  /*06a0*/  IMAD.WIDE R2, R7, 0x4, R2 ;  /* 0x0000000407027825 */ /* 0x001fca00078e0202 */
[----:B------:R-:W2:Y:S02]  /*06b0*/  LDG.E R5, desc[UR6][R2.64] ;  /* 0x0000000602057981 */ /* 0x000ea4000c1e1900 */
[----:B--2---:R-:W-:-:S05]  /*06c0*/  FADD R5, R5, R6 ;  /* 0x0000000605057221 */ /* 0x004fca0000000000 */
[----:B------:R-:W-:Y:S01]  /*06d0*/  STG.E desc[UR6][R2.64], R5 ;  /* 0x0000000502007986 */ /* 0x000fe2000c101906 */
[----:B------:R-:W-:Y:S05]  /*06e0*/  EXIT ;  /* 0x000000000000794d */ /* 0x000fea0003800000 */
.L_x_4:
[----:B------:R-:W-:-:S00]  /*06f0*/  BRA `(.L_x_4) ;  /* 0xfffffffc00fc7947 */ /* 0x000fc0000383ffff */
[----:B------:R-:W-:-:S00]  /*0700*/  NOP ;  /* 0x0000000000007918 */ /* 0x000fc00000000000 */
[----:B------:R-:W-:-:S00]  /*0710*/  NOP ;  /* 0x0000000000007918 */ /* 0x000fc00000000000 */
[----:B------:R-:W-:-:S00]  /*0720*/  NOP ;  /* 0x0000000000007918 */ /* 0x000fc00000000000 */
[----:B------:R-:W-:-:S00]  /*0730*/  NOP ;  /* 0x0000000000007918 */ /* 0x000fc00000000000 */
[----:B------:R-:W-:-:S00]  /*0740*/  NOP ;  /* 0x0000000000007918 */ /* 0x000fc00000000000 */
[----:B------:R-:W-:-:S00]  /*0750*/  NOP ;  /* 0x0000000000007918 */ /* 0x000fc00000000000 */
[----:B------:R-:W-:-:S00]  /*0760*/  NOP ;  /* 0x0000000000007918 */ /* 0x000fc00000000000 */
[----:B------:R-:W-:-:S00]  /*0770*/  NOP ;  /* 0x0000000000007918 */ /* 0x000fc00000000000 */
.L_x_107:


//--------------------- .text._Z29backward_maxpool_layer_kerneliiiiiiiPfS_Pi --------------------------
	.section	.text._Z29backward_maxpool_layer_kerneliiiiiiiPfS_Pi,"ax",@progbits
	.align	128
        .global         _Z29backward_maxpool_layer_kerneliiiiiiiPfS_Pi
        .type           _Z29backward_maxpool_layer_kerneliiiiiiiPfS_Pi,@function
        .size           _Z29backward_maxpool_layer_kerneliiiiiiiPfS_Pi,(.L_x_108 - _Z29backward_maxpool_layer_kerneliiiiiiiPfS_Pi)
        .other          _Z29backward_maxpool_layer_kerneliiiiiiiPfS_Pi,@"STO_CUDA_ENTRY STV_DEFAULT"
_Z29backward_maxpool_layer_kerneliiiiiiiPfS_Pi:
.text._Z29backward_maxpool_layer_kerneliiiiiiiPfS_Pi:
[----:B------:R-:W-:Y:S08]  /*0000*/  LDC R1, c[0x0][0x37c] ;  /* 0x0000df00ff017b82 */ /* 0x000ff00000000800 */
[----:B------:R-:W0:Y:S01]  /*0010*/  LDC R6, c[0x0][0x390] ;  /* 0x0000e400ff067b82 */ /* 0x000e220000000800 */
[----:B------:R-:W-:Y:S01]  /*0020*/  IMAD.MOV.U32 R10, RZ, RZ, RZ ;  /* 0x000000ffff0a7224 */ /* 0x000fe200078e00ff */
[----:B------:R-:W1:Y:S01]  /*0030*/  S2R R17, SR_TID.X ;  /* 0x0000000000117919 */ /* 0x000e620000002100 */
[----:B------:R-:W2:Y:S01]  /*0040*/  LDCU UR4, c[0x0][0x370] ;  /* 0x00006e00ff0477ac */ /* 0x000ea20008000800 */
[----:B------:R-:W3:Y:S04]  /*0050*/  LDCU UR7, c[0x0][0x380] ;  /* 0x00007000ff0777ac */ /* 0x000ee80008000800 */
[----:B------:R-:W4:Y:S08]  /*0060*/  LDC R3, c[0x0][0x394] ;  /* 0x0000e500ff037b82 */ /* 0x000f300000000800 */
[----:B------:R-:W5:Y:S01]  /*0070*/  LDC R8, c[0x0][0x398] ;  /* 0x0000e600ff087b82 */ /* 0x000f620000000800 */
[----:B0-----:R-:W-:-:S07]  /*0080*/  IABS R7, R6 ;  /* 0x0000000600077213 */ /* 0x001fce0000000000 */
[----:B------:R-:W0:Y:S01]  /*0090*/  LDC R13, c[0x0][0x388] ;  /* 0x0000e200ff0d7b82 */ /* 0x000e220000000800 */
[----:B------:R-:W2:Y:S01]  /*00a0*/  I2F.RP R0, R7 ;  /* 0x0000000700007306 */ /* 0x000ea20000209400 */
[----:B----4-:R-:W-:-:S06]  /*00b0*/  VIADD R3, R3, 0xffffffff ;  /* 0xffffffff03037836 */ /* 0x010fcc0000000000 */
[----:B------:R-:W5:Y:S01]  /*00c0*/  LDC R9, c[0x0][0x384] ;  /* 0x0000e100ff097b82 */ /* 0x000f620000000800 */
[----:B------:R-:W-:Y:S02]  /*00d0*/  IABS R4, R3 ;  /* 0x0000000300047213 */ /* 0x000fe40000000000 */
[----:B------:R-:W-:-:S05]  /*00e0*/  LOP3.LUT R3, R3, R6, RZ, 0x3c, !PT ;  /* 0x0000000603037212 */ /* 0x000fca00078e3cff */
[----:B------:R-:W-:Y:S01]  /*00f0*/  S2UR UR5, SR_CTAID.Y ;  /* 0x00000000000579c3 */ /* 0x000fe20000002600 */
[----:B--2---:R-:W2:Y:S01]  /*0100*/  MUFU.RCP R0, R0 ;  /* 0x0000000000007308 */ /* 0x004ea20000001000 */
[----:B------:R-:W-:-:S06]  /*0110*/  ISETP.GE.AND P5, PT, R3, RZ, PT ;  /* 0x000000ff0300720c */ /* 0x000fcc0003fa6270 */
[----:B------:R-:W4:Y:S08]  /*0120*/  S2UR UR6, SR_CTAID.X ;  /* 0x00000000000679c3 */ /* 0x000f300000002500 */
[----:B------:R-:W1:Y:S01]  /*0130*/  LDC R16, c[0x0][0x360] ;  /* 0x0000d800ff107b82 */ /* 0x000e620000000800 */
[----:B--2---:R-:W-:-:S06]  /*0140*/  VIADD R11, R0, 0xffffffe ;  /* 0x0ffffffe000b7836 */ /* 0x004fcc0000000000 */
[----:B------:R-:W2:Y:S01]  /*0150*/  F2I.FTZ.U32.TRUNC.NTZ R11, R11 ;  /* 0x0000000b000b7305 */ /* 0x000ea2000021f000 */
[----:B----4-:R-:W-:Y:S01]  /*0160*/  UIMAD UR4, UR4, UR5, UR6 ;  /* 0x00000005040472a4 */ /* 0x010fe2000f8e0206 */
[----:B--2---:R-:W-:-:S04]  /*0170*/  IMAD.MOV R2, RZ, RZ, -R11 ;  /* 0x000000ffff027224 */ /* 0x004fc800078e0a0b */
[----:B------:R-:W-:-:S04]  /*0180*/  IMAD R5, R2, R7, RZ ;  /* 0x0000000702057224 */ /* 0x000fc800078e02ff */
[----:B------:R-:W-:Y:S01]  /*0190*/  IMAD.HI.U32 R10, R11, R5, R10 ;  /* 0x000000050b0a7227 */ /* 0x000fe200078e000a */
[----:B-----5:R-:W-:-:S03]  /*01a0*/  LEA R5, R8, R9, 0x1 ;  /* 0x0000000908057211 */ /* 0x020fc600078e08ff */
[----:B0-----:R-:W-:Y:S01]  /*01b0*/  IMAD R11, R8, 0x2, R13 ;  /* 0x00000002080b7824 */ /* 0x001fe200078e020d */
[----:B------:R-:W-:Y:S01]  /*01c0*/  IABS R0, R5 ;  /* 0x0000000500007213 */ /* 0x000fe20000000000 */
[C---:B------:R-:W-:Y:S01]  /*01d0*/  IMAD.HI.U32 R15, R10.reuse, R4, RZ ;  /* 0x000000040a0f7227 */ /* 0x040fe200078e00ff */
[----:B------:R-:W-:Y:S02]  /*01e0*/  LOP3.LUT R5, R5, R6, RZ, 0x3c, !PT ;  /* 0x0000000605057212 */ /* 0x000fe400078e3cff */
[----:B------:R-:W-:Y:S01]  /*01f0*/  IABS R18, R11 ;  /* 0x0000000b00127213 */ /* 0x000fe20000000000 */
[----:B------:R-:W-:Y:S02]  /*0200*/  IMAD.MOV R2, RZ, RZ, -R15 ;  /* 0x000000ffff027224 */ /* 0x000fe400078e0a0f */
[----:B------:R-:W-:-:S04]  /*0210*/  IMAD.HI.U32 R12, R10, R0, RZ ;  /* 0x000000000a0c7227 */ /* 0x000fc800078e00ff */
[----:B------:R-:W-:Y:S02]  /*0220*/  IMAD R4, R7, R2, R4 ;  /* 0x0000000207047224 */ /* 0x000fe400078e0204 */
[----:B------:R-:W-:-:S03]  /*0230*/  IMAD.HI.U32 R14, R10, R18, RZ ;  /* 0x000000120a0e7227 */ /* 0x000fc600078e00ff */
[----:B------:R-:W-:Y:S01]  /*0240*/  ISETP.GT.U32.AND P2, PT, R7, R4, PT ;  /* 0x000000040700720c */ /* 0x000fe20003f44070 */
[----:B------:R-:W-:Y:S01]  /*0250*/  IMAD.MOV R2, RZ, RZ, -R12 ;  /* 0x000000ffff027224 */ /* 0x000fe200078e0a0c */
[----:B------:R-:W-:-:S03]  /*0260*/  IADD3 R19, PT, PT, -R14, RZ, RZ ;  /* 0x000000ff0e137210 */ /* 0x000fc60007ffe1ff */
[C---:B------:R-:W-:Y:S02]  /*0270*/  IMAD R0, R7.reuse, R2, R0 ;  /* 0x0000000207007224 */ /* 0x040fe400078e0200 */
[----:B------:R-:W-:-:S03]  /*0280*/  IMAD R2, R7, R19, R18 ;  /* 0x0000001307027224 */ /* 0x000fc600078e0212 */
[C---:B------:R-:W-:Y:S02]  /*0290*/  ISETP.GT.U32.AND P4, PT, R7.reuse, R0, PT ;  /* 0x000000000700720c */ /* 0x040fe40003f84070 */
[----:B------:R-:W-:Y:S01]  /*02a0*/  ISETP.GT.U32.AND P3, PT, R7, R2, PT ;  /* 0x000000020700720c */ /* 0x000fe20003f64070 */
[----:B------:R-:W-:Y:S02]  /*02b0*/  @!P2 IMAD.IADD R4, R4, 0x1, -R7 ;  /* 0x000000010404a824 */ /* 0x000fe400078e0a07 */
[----:B------:R-:W-:-:S03]  /*02c0*/  @!P2 VIADD R15, R15, 0x1 ;  /* 0x000000010f0fa836 */ /* 0x000fc60000000000 */
[----:B------:R-:W-:Y:S01]  /*02d0*/  ISETP.GE.U32.AND P1, PT, R4, R7, PT ;  /* 0x000000070400720c */ /* 0x000fe20003f26070 */
[----:B-1----:R-:W-:-:S04]  /*02e0*/  IMAD R4, R16, UR4, R17 ;  /* 0x0000000410047c24 */ /* 0x002fc8000f8e0211 */
[----:B------:R-:W-:Y:S01]  /*02f0*/  @!P4 IMAD.IADD R0, R0, 0x1, -R7 ;  /* 0x000000010000c824 */ /* 0x000fe200078e0a07 */
[----:B---3--:R-:W-:Y:S02]  /*0300*/  ISETP.GE.AND P0, PT, R4, UR7, PT ;  /* 0x0000000704007c0c */ /* 0x008fe4000bf06270 */
[-C--:B------:R-:W-:Y:S02]  /*0310*/  @!P3 IADD3 R2, PT, PT, R2, -R7.reuse, RZ ;  /* 0x800000070202b210 */ /* 0x080fe40007ffe0ff */
[-C--:B------:R-:W-:Y:S02]  /*0320*/  ISETP.GE.U32.AND P2, PT, R0, R7.reuse, PT ;  /* 0x000000070000720c */ /* 0x080fe40003f46070 */
[----:B------:R-:W-:Y:S01]  /*0330*/  LOP3.LUT R0, R11, R6, RZ, 0x3c, !PT ;  /* 0x000000060b007212 */ /* 0x000fe200078e3cff */
[----:B------:R-:W-:Y:S01]  /*0340*/  @P1 VIADD R15, R15, 0x1 ;  /* 0x000000010f0f1836 */ /* 0x000fe20000000000 */
[----:B------:R-:W-:-:S05]  /*0350*/  ISETP.GE.U32.AND P1, PT, R2, R7, PT ;  /* 0x000000070200720c */ /* 0x000fca0003f26070 */
[----:B------:R-:W-:Y:S08]  /*0360*/  @P0 EXIT ;  /* 0x000000000000094d */ /* 0x000ff00003800000 */
[----:B------:R-:W-:Y:S01]  /*0370*/  @!P5 IMAD.MOV R15, RZ, RZ, -R15 ;  /* 0x000000ffff0fd224 */ /* 0x000fe200078e0a0f */
[----:B------:R-:W-:Y:S01]  /*0380*/  ISETP.NE.AND P0, PT, R6, RZ, PT ;  /* 0x000000ff0600720c */ /* 0x000fe20003f05270 */
[----:B------:R-:W-:Y:S01]  /*0390*/  @!P4 VIADD R12, R12, 0x1 ;  /* 0x000000010c0cc836 */ /* 0x000fe20000000000 */
[----:B------:R-:W-:Y:S01]  /*03a0*/  LOP3.LUT R11, RZ, R6, RZ, 0x33, !PT ;  /* 0x00000006ff0b7212 */ /* 0x000fe200078e33ff */
[----:B------:R-:W0:Y:S01]  /*03b0*/  LDCU.64 UR6, c[0x0][0x358] ;  /* 0x00006b00ff0677ac */ /* 0x000e220008000a00 */
[----:B------:R-:W-:Y:S01]  /*03c0*/  ISETP.GE.AND P6, PT, R5, RZ, PT ;  /* 0x000000ff0500720c */ /* 0x000fe20003fc6270 */
[----:B------:R-:W-:Y:S01]  /*03d0*/  @P2 VIADD R12, R12, 0x1 ;  /* 0x000000010c0c2836 */ /* 0x000fe20000000000 */
[----:B------:R-:W-:Y:S01]  /*03e0*/  SEL R5, R11, R15, !P0 ;  /* 0x0000000f0b057207 */ /* 0x000fe20004000000 */
[----:B------:R-:W-:Y:S01]  /*03f0*/  HFMA2 R2, -RZ, RZ, 0, 0 ;  /* 0x00000000ff027431 */ /* 0x000fe200000001ff */
[----:B------:R-:W-:Y:S02]  /*0400*/  ISETP.GE.AND P5, PT, R0, RZ, PT ;  /* 0x000000ff0000720c */ /* 0x000fe40003fa6270 */
[----:B------:R-:W-:Y:S01]  /*0410*/  @!P3 IADD3 R14, PT, PT, R14, 0x1, RZ ;  /* 0x000000010e0eb810 */ /* 0x000fe20007ffe0ff */
[----:B------:R-:W-:-:S04]  /*0420*/  IMAD.MOV R0, RZ, RZ, -R5 ;  /* 0x000000ffff007224 */ /* 0x000fc800078e0a05 */
[----:B------:R-:W-:Y:S01]  /*0430*/  @P1 VIADD R14, R14, 0x1 ;  /* 0x000000010e0e1836 */ /* 0x000fe20000000000 */
[----:B------:R-:W-:Y:S01]  /*0440*/  ISETP.GE.AND P1, PT, R5, R0, PT ;  /* 0x000000000500720c */ /* 0x000fe20003f26270 */
[----:B------:R-:W-:-:S04]  /*0450*/  @!P6 IMAD.MOV R12, RZ, RZ, -R12 ;  /* 0x000000ffff0ce224 */ /* 0x000fc800078e0a0c */
[----:B------:R-:W-:-:S08]  /*0460*/  @!P5 IMAD.MOV R14, RZ, RZ, -R14 ;  /* 0x000000ffff0ed224 */ /* 0x000fd000078e0a0e */
[----:B0-----:R-:W-:Y:S05]  /*0470*/  @!P1 BRA `(.L_x_5) ;  /* 0x0000000800349947 */ /* 0x001fea0003800000 */
[----:B------:R-:W-:Y:S01]  /*0480*/  IABS R15, R13 ;  /* 0x0000000d000f7213 */ /* 0x000fe20000000000 */
[----:B------:R-:W-:Y:S01]  /*0490*/  UMOV UR4, URZ ;  /* 0x000000ff00047c82 */ /* 0x000fe20008000000 */
[----:B------:R-:W-:Y:S02]  /*04a0*/  IABS R19, R4 ;  /* 0x0000000400137213 */ /* 0x000fe40000000000 */
[----:B------:R-:W0:Y:S01]  /*04b0*/  I2F.RP R16, R15 ;  /* 0x0000000f00107306 */ /* 0x000e220000209400 */
[C---:B------:R-:W-:Y:S02]  /*04c0*/  SEL R12, R11.reuse, R12, !P0 ;  /* 0x0000000c0b0c7207 */ /* 0x040fe40004000000 */
[----:B------:R-:W-:-:S05]  /*04d0*/  SEL R14, R11, R14, !P0 ;  /* 0x0000000e0b0e7207 */ /* 0x000fca0004000000 */
[----:B0-----:R-:W0:Y:S02]  /*04e0*/  MUFU.RCP R16, R16 ;  /* 0x0000001000107308 */ /* 0x001e240000001000 */
[----:B0-----:R-:W-:Y:S01]  /*04f0*/  VIADD R2, R16, 0xffffffe ;  /* 0x0ffffffe10027836 */ /* 0x001fe20000000000 */
[----:B------:R-:W-:-:S05]  /*0500*/  IABS R16, R9 ;  /* 0x0000000900107213 */ /* 0x000fca0000000000 */
[----:B------:R0:W1:Y:S02]  /*0510*/  F2I.FTZ.U32.TRUNC.NTZ R3, R2 ;  /* 0x0000000200037305 */ /* 0x000064000021f000 */
[----:B0-----:R-:W-:Y:S01]  /*0520*/  IMAD.MOV.U32 R2, RZ, RZ, RZ ;  /* 0x000000ffff027224 */ /* 0x001fe200078e00ff */
[----:B-1----:R-:W-:-:S05]  /*0530*/  IADD3 R18, PT, PT, RZ, -R3, RZ ;  /* 0x80000003ff127210 */ /* 0x002fca0007ffe0ff */
[----:B------:R-:W-:Y:S02]  /*0540*/  IMAD R17, R18, R15, RZ ;  /* 0x0000000f12117224 */ /* 0x000fe400078e02ff */
[----:B------:R-:W-:Y:S02]  /*0550*/  IMAD.MOV.U32 R18, RZ, RZ, R19 ;  /* 0x000000ffff127224 */ /* 0x000fe400078e0013 */
[----:B------:R-:W-:Y:S01]  /*0560*/  IMAD.HI.U32 R3, R3, R17, R2 ;  /* 0x0000001103037227 */ /* 0x000fe200078e0002 */
[----:B------:R-:W0:Y:S01]  /*0570*/  I2F.RP R19, R16 ;  /* 0x0000001000137306 */ /* 0x000e220000209400 */
[----:B------:R-:W-:-:S04]  /*0580*/  LOP3.LUT R17, R4, R13, RZ, 0x3c, !PT ;  /* 0x0000000d04117212 */ /* 0x000fc800078e3cff */
[----:B------:R-:W-:Y:S01]  /*0590*/  IMAD.HI.U32 R2, R3, R18, RZ ;  /* 0x0000001203027227 */ /* 0x000fe200078e00ff */
[----:B------:R-:W-:-:S03]  /*05a0*/  ISETP.GE.AND P3, PT, R17, RZ, PT ;  /* 0x000000ff1100720c */ /* 0x000fc60003f66270 */
[----:B------:R-:W-:-:S04]  /*05b0*/  IMAD.MOV R3, RZ, RZ, -R2 ;  /* 0x000000ffff037224 */ /* 0x000fc800078e0a02 */
[C---:B------:R-:W-:Y:S01]  /*05c0*/  IMAD R18, R15.reuse, R3, R18 ;  /* 0x000000030f127224 */ /* 0x040fe200078e0212 */
[----:B0-----:R-:W0:Y:S04]  /*05d0*/  MUFU.RCP R19, R19 ;  /* 0x0000001300137308 */ /* 0x001e280000001000 */
[----:B------:R-:W-:-:S13]  /*05e0*/  ISETP.GT.U32.AND P2, PT, R15, R18, PT ;  /* 0x000000120f00720c */ /* 0x000fda0003f44070 */
[-C--:B------:R-:W-:Y:S01]  /*05f0*/  @!P2 IADD3 R18, PT, PT, R18, -R15.reuse, RZ ;  /* 0x8000000f1212a210 */ /* 0x080fe20007ffe0ff */
[----:B0-----:R-:W-:Y:S02]  /*0600*/  VIADD R3, R19, 0xffffffe ;  /* 0x0ffffffe13037836 */ /* 0x001fe40000000000 */
[----:B------:R-:W-:Y:S01]  /*0610*/  @!P2 VIADD R2, R2, 0x1 ;  /* 0x000000010202a836 */ /* 0x000fe20000000000 */
[----:B------:R-:W-:Y:S02]  /*0620*/  ISETP.GE.U32.AND P1, PT, R18, R15, PT ;  /* 0x0000000f1200720c */ /* 0x000fe40003f26070 */
[----:B------:R-:W-:Y:S01]  /*0630*/  ISETP.NE.AND P2, PT, R13, RZ, PT ;  /* 0x000000ff0d00720c */ /* 0x000fe20003f45270 */
[----:B------:R-:W0:Y:S01]  /*0640*/  F2I.FTZ.U32.TRUNC.NTZ R3, R3 ;  /* 0x0000000300037305 */ /* 0x000e22000021f000 */
[----:B------:R-:W-:-:S09]  /*0650*/  LOP3.LUT R13, RZ, R13, RZ, 0x33, !PT ;  /* 0x0000000dff0d7212 */ /* 0x000fd200078e33ff */
[----:B------:R-:W-:Y:S01]  /*0660*/  @P1 VIADD R2, R2, 0x1 ;  /* 0x0000000102021836 */ /* 0x000fe20000000000 */
[----:B------:R-:W-:Y:S01]  /*0670*/  ISETP.GT.U32.AND P1, PT, R15, R18, PT ;  /* 0x000000120f00720c */ /* 0x000fe20003f24070 */
[----:B------:R-:W-:Y:S02]  /*0680*/  IMAD.IADD R15, R18, 0x1, -R15 ;  /* 0x00000001120f7824 */ /* 0x000fe400078e0a0f */
[----:B------:R-:W-:Y:S01]  /*0690*/  @!P3 IMAD.MOV R2, RZ, RZ, -R2 ;  /* 0x000000ffff02b224 */ /* 0x000fe200078e0a02 */
[----:B0-----:R-:W-:Y:S02]  /*06a0*/  IADD3 R17, PT, PT, RZ, -R3, RZ ;  /* 0x80000003ff117210 */ /* 0x001fe40007ffe0ff */
[----:B------:R-:W-:Y:S02]  /*06b0*/  ISETP.GE.AND P3, PT, R4, RZ, PT ;  /* 0x000000ff0400720c */ /* 0x000fe40003f66270 */
[----:B------:R-:W-:Y:S01]  /*06c0*/  SEL R20, R13, R2, !P2 ;  /* 0x000000020d147207 */ /* 0x000fe20005000000 */
[----:B------:R-:W-:Y:S01]  /*06d0*/  IMAD R17, R17, R16, RZ ;  /* 0x0000001011117224 */ /* 0x000fe200078e02ff */
[----:B------:R-:W-:Y:S01]  /*06e0*/  SEL R18, R15, R18, !P1 ;  /* 0x000000120f127207 */ /* 0x000fe20004800000 */
[----:B------:R-:W-:Y:S01]  /*06f0*/  IMAD.MOV.U32 R2, RZ, RZ, RZ ;  /* 0x000000ffff027224 */ /* 0x000fe200078e00ff */
[----:B------:R-:W-:-:S02]  /*0700*/  IABS R19, R20 ;  /* 0x0000001400137213 */ /* 0x000fc40000000000 */
[----:B------:R-:W-:Y:S01]  /*0710*/  ISETP.GE.AND P4, PT, R20, RZ, PT ;  /* 0x000000ff1400720c */ /* 0x000fe20003f86270 */
[----:B------:R-:W-:Y:S01]  /*0720*/  IMAD.HI.U32 R2, R3, R17, R2 ;  /* 0x0000001103027227 */ /* 0x000fe200078e0002 */
[----:B------:R-:W-:-:S03]  /*0730*/  ISETP.NE.AND P1, PT, R9, RZ, PT ;  /* 0x000000ff0900720c */ /* 0x000fc60003f25270 */
[----:B------:R-:W-:Y:S01]  /*0740*/  IMAD.MOV.U32 R17, RZ, RZ, R19 ;  /* 0x000000ffff117224 */ /* 0x000fe200078e0013 */
[----:B------:R-:W-:-:S03]  /*0750*/  @!P3 IADD3 R18, PT, PT, -R18, RZ, RZ ;  /* 0x000000ff1212b210 */ /* 0x000fc60007ffe1ff */
[----:B------:R-:W-:Y:S01]  /*0760*/  IMAD.HI.U32 R2, R2, R17, RZ ;  /* 0x0000001102027227 */ /* 0x000fe200078e00ff */
[----:B------:R-:W-:-:S04]  /*0770*/  SEL R13, R13, R18, !P2 ;  /* 0x000000120d0d7207 */ /* 0x000fc80005000000 */
[----:B------:R-:W-:Y:S01]  /*0780*/  IADD3 R3, PT, PT, -R2, RZ, RZ ;  /* 0x000000ff02037210 */ /* 0x000fe20007ffe1ff */
[----:B------:R-:W-:-:S04]  /*0790*/  IMAD.IADD R13, R13, 0x1, R8 ;  /* 0x000000010d0d7824 */ /* 0x000fc800078e0208 */
[----:B------:R-:W-:Y:S01]  /*07a0*/  IMAD R17, R16, R3, R17 ;  /* 0x0000000310117224 */ /* 0x000fe200078e0211 */
[-C--:B------:R-:W-:Y:S02]  /*07b0*/  LOP3.LUT R3, RZ, R9.reuse, RZ, 0x33, !PT ;  /* 0x00000009ff037212 */ /* 0x080fe400078e33ff */
[----:B------:R-:W-:Y:S02]  /*07c0*/  LOP3.LUT R9, R20, R9, RZ, 0x3c, !PT ;  /* 0x0000000914097212 */ /* 0x000fe400078e3cff */
[----:B------:R-:W-:-:S13]  /*07d0*/  ISETP.GT.U32.AND P5, PT, R16, R17, PT ;  /* 0x000000111000720c */ /* 0x000fda0003fa4070 */
[----:B------:R-:W-:Y:S01]  /*07e0*/  @!P5 IMAD.IADD R17, R17, 0x1, -R16 ;  /* 0x000000011111d824 */ /* 0x000fe200078e0a10 */
[----:B------:R-:W-:-:S03]  /*07f0*/  @!P5 IADD3 R2, PT, PT, R2, 0x1, RZ ;  /* 0x000000010202d810 */ /* 0x000fc60007ffe0ff */
[----:B------:R-:W-:Y:S01]  /*0800*/  IMAD.IADD R22, R17, 0x1, -R16 ;  /* 0x0000000111167824 */ /* 0x000fe200078e0a10 */
[----:B------:R-:W-:-:S04]  /*0810*/  ISETP.GT.U32.AND P6, PT, R16, R17, PT ;  /* 0x000000111000720c */ /* 0x000fc80003fc4070 */
[----:B------:R-:W-:-:S05]  /*0820*/  SEL R22, R22, R17, !P6 ;  /* 0x0000001116167207 */ /* 0x000fca0007000000 */
[----:B------:R-:W-:Y:S01]  /*0830*/  @!P4 IMAD.MOV R22, RZ, RZ, -R22 ;  /* 0x000000ffff16c224 */ /* 0x000fe200078e0a16 */
[----:B------:R-:W-:Y:S01]  /*0840*/  ISETP.GE.U32.AND P4, PT, R17, R16, PT ;  /* 0x000000101100720c */ /* 0x000fe20003f86070 */
[----:B------:R-:W-:-:S03]  /*0850*/  IMAD.MOV.U32 R16, RZ, RZ, R0 ;  /* 0x000000ffff107224 */ /* 0x000fc600078e0000 */
[----:B------:R-:W-:Y:S02]  /*0860*/  SEL R15, R3, R22, !P1 ;  /* 0x00000016030f7207 */ /* 0x000fe40004800000 */
[----:B------:R-:W-:Y:S02]  /*0870*/  IABS R22, R13 ;  /* 0x0000000d00167213 */ /* 0x000fe40000000000 */
[----:B------:R-:W-:Y:S01]  /*0880*/  LOP3.LUT R13, R13, R6, RZ, 0x3c, !PT ;  /* 0x000000060d0d7212 */ /* 0x000fe200078e3cff */
[----:B------:R-:W-:Y:S02]  /*0890*/  IMAD.IADD R15, R15, 0x1, R8 ;  /* 0x000000010f0f7824 */ /* 0x000fe400078e0208 */
[----:B------:R-:W-:-:S03]  /*08a0*/  IMAD.HI.U32 R18, R10, R22, RZ ;  /* 0x000000160a127227 */ /* 0x000fc600078e00ff */
[----:B------:R-:W-:Y:S01]  /*08b0*/  IABS R8, R15 ;  /* 0x0000000f00087213 */ /* 0x000fe20000000000 */
[----:B------:R-:W-:Y:S01]  /*08c0*/  @P4 VIADD R2, R2, 0x1 ;  /* 0x0000000102024836 */ /* 0x000fe20000000000 */
[----:B------:R-:W-:Y:S02]  /*08d0*/  IADD3 R21, PT, PT, -R18, RZ, RZ ;  /* 0x000000ff12157210 */ /* 0x000fe40007ffe1ff */
[----:B------:R-:W-:Y:S01]  /*08e0*/  ISETP.GE.AND P4, PT, R9, RZ, PT ;  /* 0x000000ff0900720c */ /* 0x000fe20003f86270 */
[----:B------:R-:W-:Y:S01]  /*08f0*/  IMAD.HI.U32 R10, R10, R8, RZ ;  /* 0x000000080a0a7227 */ /* 0x000fe200078e00ff */
[----:B------:R-:W-:-:S03]  /*0900*/  LOP3.LUT R6, R15, R6, RZ, 0x3c, !PT ;  /* 0x000000060f067212 */ /* 0x000fc600078e3cff */
[----:B------:R-:W-:Y:S02]  /*0910*/  IMAD.MOV R19, RZ, RZ, -R10 ;  /* 0x000000ffff137224 */ /* 0x000fe400078e0a0a */
[C---:B------:R-:W-:Y:S02]  /*0920*/  IMAD R22, R7.reuse, R21, R22 ;  /* 0x0000001507167224 */ /* 0x040fe400078e0216 */
[----:B------:R-:W-:-:S03]  /*0930*/  IMAD R8, R7, R19, R8 ;  /* 0x0000001307087224 */ /* 0x000fc600078e0208 */
[C---:B------:R-:W-:Y:S01]  /*0940*/  ISETP.GT.U32.AND P2, PT, R7.reuse, R22, PT ;  /* 0x000000160700720c */ /* 0x040fe20003f44070 */
[----:B------:R-:W-:Y:S01]  /*0950*/  @!P4 IMAD.MOV R2, RZ, RZ, -R2 ;  /* 0x000000ffff02c224 */ /* 0x000fe200078e0a02 */
[----:B------:R-:W-:-:S11]  /*0960*/  ISETP.GT.U32.AND P3, PT, R7, R8, PT ;  /* 0x000000080700720c */ /* 0x000fd60003f64070 */
[--C-:B------:R-:W-:Y:S02]  /*0970*/  @!P2 IMAD.IADD R22, R22, 0x1, -R7.reuse ;  /* 0x000000011616a824 */ /* 0x100fe400078e0a07 */
[----:B------:R-:W-:Y:S02]  /*0980*/  @!P3 IMAD.IADD R8, R8, 0x1, -R7 ;  /* 0x000000010808b824 */ /* 0x000fe400078e0a07 */
[----:B------:R-:W-:Y:S01]  /*0990*/  @!P3 VIADD R10, R10, 0x1 ;  /* 0x000000010a0ab836 */ /* 0x000fe20000000000 */
[-C--:B------:R-:W-:Y:S01]  /*09a0*/  ISETP.GE.U32.AND P5, PT, R22, R7.reuse, PT ;  /* 0x000000071600720c */ /* 0x080fe20003fa6070 */
[----:B------:R-:W-:Y:S01]  /*09b0*/  @!P2 VIADD R18, R18, 0x1 ;  /* 0x000000011212a836 */ /* 0x000fe20000000000 */
[----:B------:R-:W-:Y:S02]  /*09c0*/  ISETP.GE.U32.AND P6, PT, R8, R7, PT ;  /* 0x000000070800720c */ /* 0x000fe40003fc6070 */
[----:B------:R-:W-:Y:S02]  /*09d0*/  ISETP.GE.AND P3, PT, R13, RZ, PT ;  /* 0x000000ff0d00720c */ /* 0x000fe40003f66270 */
[----:B------:R-:W-:-:S07]  /*09e0*/  ISETP.GE.AND P2, PT, R6, RZ, PT ;  /* 0x000000ff0600720c */ /* 0x000fce0003f46270 */
[----:B------:R-:W-:Y:S02]  /*09f0*/  @P5 IADD3 R18, PT, PT, R18, 0x1, RZ ;  /* 0x0000000112125810 */ /* 0x000fe40007ffe0ff */
[----:B------:R-:W-:Y:S02]  /*0a00*/  @P6 VIADD R10, R10, 0x1 ;  /* 0x000000010a0a6836 */ /* 0x000fe40000000000 */
[----:B------:R-:W-:Y:S02]  /*0a10*/  @!P3 IADD3 R18, PT, PT, -R18, RZ, RZ ;  /* 0x000000ff1212b210 */ /* 0x000fe40007ffe1ff */
[----:B------:R-:W-:Y:S01]  /*0a20*/  IMAD.MOV.U32 R6, RZ, RZ, R10 ;  /* 0x000000ffff067224 */ /* 0x000fe200078e000a */
[----:B------:R-:W-:Y:S02]  /*0a30*/  SEL R10, R3, R2, !P1 ;  /* 0x00000002030a7207 */ /* 0x000fe40004800000 */
[----:B------:R-:W-:Y:S01]  /*0a40*/  SEL R18, R11, R18, !P0 ;  /* 0x000000120b127207 */ /* 0x000fe20004000000 */
[----:B------:R-:W-:Y:S01]  /*0a50*/  @!P2 IMAD.MOV R6, RZ, RZ, -R6 ;  /* 0x000000ffff06a224 */ /* 0x000fe200078e0a06 */
[----:B------:R-:W-:Y:S01]  /*0a60*/  MOV R2, RZ ;  /* 0x000000ff00027202 */ /* 0x000fe20000000f00 */
[----:B------:R-:W-:-:S02]  /*0a70*/  IMAD R10, R12, R10, -R5 ;  /* 0x0000000a0c0a7224 */ /* 0x000fc400078e0a05 */
[----:B------:R-:W-:Y:S01]  /*0a80*/  IMAD.IADD R3, R18, 0x1, -R5 ;  /* 0x0000000112037824 */ /* 0x000fe200078e0a05 */
[----:B------:R-:W-:Y:S01]  /*0a90*/  SEL R11, R11, R6, !P0 ;  /* 0x000000060b0b7207 */ /* 0x000fe20004000000 */
[----:B------:R-:W-:-:S07]  /*0aa0*/  VIADD R5, R5, 0x1 ;  /* 0x0000000105057836 */ /* 0x000fce0000000000 */
.L_x_9:
[----:B0-----:R-:W0:Y:S01]  /*0ab0*/  LDC.64 R8, c[0x0][0x3a0] ;  /* 0x0000e800ff087b82 */ /* 0x001e220000000a00 */
[----:B------:R-:W-:-:S05]  /*0ac0*/  IADD3 R13, PT, PT, R11, UR4, R10 ;  /* 0x000000040b0d7c10 */ /* 0x000fca000fffe00a */
[----:B------:R-:W-:Y:S02]  /*0ad0*/  IMAD R15, R14, R13, R3 ;  /* 0x0000000d0e0f7224 */ /* 0x000fe400078e0203 */
[----:B------:R-:W1:Y:S01]  /*0ae0*/  LDC.64 R6, c[0x0][0x3b0] ;  /* 0x0000ec00ff067b82 */ /* 0x000e620000000a00 */
[----:B------:R-:W-:Y:S02]  /*0af0*/  IMAD.IADD R13, R11, 0x1, R16 ;  /* 0x000000010b0d7824 */ /* 0x000fe400078e0210 */
[----:B------:R-:W-:-:S05]  /*0b00*/  VIADD R16, R16, 0x1 ;  /* 0x0000000110107836 */ /* 0x000fca0000000000 */
[----:B------:R-:W-:Y:S01]  /*0b10*/  ISETP.GE.AND P1, PT, R16, R5, PT ;  /* 0x000000051000720c */ /* 0x000fe20003f26270 */
[----:B0-----:R-:W-:-:S04]  /*0b20*/  IMAD.WIDE R8, R15, 0x4, R8 ;  /* 0x000000040f087825 */ /* 0x001fc800078e0208 */
[----:B------:R-:W-:Y:S01]  /*0b30*/  IMAD.MOV.U32 R20, RZ, RZ, R9 ;  /* 0x000000ffff147224 */ /* 0x000fe200078e0009 */
[----:B------:R-:W-:Y:S01]  /*0b40*/  MOV R19, R8 ;  /* 0x0000000800137202 */ /* 0x000fe20000000f00 */
[----:B------:R-:W-:Y:S01]  /*0b50*/  IMAD.MOV.U32 R8, RZ, RZ, R0 ;  /* 0x000000ffff087224 */ /* 0x000fe200078e0000 */
[----:B------:R-:W-:Y:S01]  /*0b60*/  MOV R9, R3 ;  /* 0x0000000300097202 */ /* 0x000fe20000000f00 */
[----:B-1----:R-:W-:-:S04]  /*0b70*/  IMAD.WIDE R6, R15, 0x4, R6 ;  /* 0x000000040f067825 */ /* 0x002fc800078e0206 */
[----:B------:R-:W-:Y:S02]  /*0b80*/  IMAD.MOV.U32 R17, RZ, RZ, R6 ;  /* 0x000000ffff117224 */ /* 0x000fe400078e0006 */
[----:B------:R-:W-:-:S07]  /*0b90*/  IMAD.MOV.U32 R18, RZ, RZ, R7 ;  /* 0x000000ffff127224 */ /* 0x000fce00078e0007 */
.L_x_8:
[C---:B------:R-:W-:Y:S01]  /*0ba0*/  ISETP.GE.AND P0, PT, R9.reuse, R14, PT ;  /* 0x0000000e0900720c */ /* 0x040fe20003f06270 */
[----:B------:R-:W-:Y:S01]  /*0bb0*/  VIADD R8, R8, 0x1 ;  /* 0x0000000108087836 */ /* 0x000fe20000000000 */
[----:B------:R-:W-:Y:S01]  /*0bc0*/  BSSY.RECONVERGENT B0, `(.L_x_6) ;  /* 0x000000f000007945 */ /* 0x000fe20003800200 */
[----:B------:R-:W-:Y:S01]  /*0bd0*/  IMAD.MOV.U32 R15, RZ, RZ, RZ ;  /* 0x000000ffff0f7224 */ /* 0x000fe200078e00ff */
[----:B------:R-:W-:Y:S02]  /*0be0*/  ISETP.GT.AND P0, PT, R9, -0x1, !P0 ;  /* 0xffffffff0900780c */ /* 0x000fe40004704270 */
[----:B------:R-:W-:Y:S02]  /*0bf0*/  ISETP.GE.AND P2, PT, R8, R5, PT ;  /* 0x000000050800720c */ /* 0x000fe40003f46270 */
[----:B------:R-:W-:-:S04]  /*0c00*/  ISETP.GT.AND P0, PT, R13, -0x1, P0 ;  /* 0xffffffff0d00780c */ /* 0x000fc80000704270 */
[----:B------:R-:W-:-:S13]  /*0c10*/  ISETP.LT.AND P0, PT, R13, R12, P0 ;  /* 0x0000000c0d00720c */ /* 0x000fda0000701270 */
[----:B0-----:R-:W-:Y:S05]  /*0c20*/  @!P0 BRA `(.L_x_7) ;  /* 0x0000000000208947 */ /* 0x001fea0003800000 */
[----:B------:R-:W-:Y:S01]  /*0c30*/  IMAD.MOV.U32 R7, RZ, RZ, R18 ;  /* 0x000000ffff077224 */ /* 0x000fe200078e0012 */
[----:B------:R-:W-:-:S05]  /*0c40*/  MOV R6, R17 ;  /* 0x0000001100067202 */ /* 0x000fca0000000f00 */
[----:B------:R-:W2:Y:S02]  /*0c50*/  LDG.E R7, desc[UR6][R6.64] ;  /* 0x0000000606077981 */ /* 0x000ea4000c1e1900 */
[----:B--2---:R-:W-:-:S13]  /*0c60*/  ISETP.NE.AND P0, PT, R7, R4, PT ;  /* 0x000000040700720c */ /* 0x004fda0003f05270 */
[----:B------:R-:W-:Y:S05]  /*0c70*/  @P0 BRA `(.L_x_7) ;  /* 0x00000000000c0947 */ /* 0x000fea0003800000 */
[----:B------:R-:W-:Y:S02]  /*0c80*/  IMAD.MOV.U32 R6, RZ, RZ, R19 ;  /* 0x000000ffff067224 */ /* 0x000fe400078e0013 */
[----:B------:R-:W-:-:S05]  /*0c90*/  IMAD.MOV.U32 R7, RZ, RZ, R20 ;  /* 0x000000ffff077224 */ /* 0x000fca00078e0014 */
[----:B------:R0:W5:Y:S02]  /*0ca0*/  LDG.E R15, desc[UR6][R6.64] ;  /* 0x00000006060f7981 */ /* 0x000164000c1e1900 */
.L_x_7:
[----:B------:R-:W-:Y:S05]  /*0cb0*/  BSYNC.RECONVERGENT B0 ;  /* 0x0000000000007941 */ /* 0x000fea0003800200 */
.L_x_6:
[----:B------:R-:W-:Y:S01]  /*0cc0*/  IADD3 R19, P0, PT, R19, 0x4, RZ ;  /* 0x0000000413137810 */ /* 0x000fe20007f1e0ff */
[----:B-----5:R-:W-:Y:S01]  /*0cd0*/  FADD R2, R15, R2 ;  /* 0x000000020f027221 */ /* 0x020fe20000000000 */
[----:B------:R-:W-:Y:S02]  /*0ce0*/  IADD3 R17, P3, PT, R17, 0x4, RZ ;  /* 0x0000000411117810 */ /* 0x000fe40007f7e0ff */
[----:B------:R-:W-:Y:S01]  /*0cf0*/  IADD3 R9, PT, PT, R9, 0x1, RZ ;  /* 0x0000000109097810 */ /* 0x000fe20007ffe0ff */
[----:B------:R-:W-:Y:S02]  /*0d00*/  IMAD.X R20, RZ, RZ, R20, P0 ;  /* 0x000000ffff147224 */ /* 0x000fe400000e0614 */
[----:B------:R-:W-:Y:S01]  /*0d10*/  IMAD.X R18, RZ, RZ, R18, P3 ;  /* 0x000000ffff127224 */ /* 0x000fe200018e0612 */
[----:B------:R-:W-:Y:S07]  /*0d20*/  @!P2 BRA `(.L_x_8) ;  /* 0xfffffffc009ca947 */ /* 0x000fee000383ffff */
[----:B------:R-:W-:Y:S01]  /*0d30*/  UIADD3 UR4, UPT, UPT, UR4, 0x1, URZ ;  /* 0x0000000104047890 */ /* 0x000fe2000fffe0ff */
[----:B------:R-:W-:Y:S11]  /*0d40*/  @!P1 BRA `(.L_x_9) ;  /* 0xfffffffc00589947 */ /* 0x000ff6000383ffff */
.L_x_5:
[----:B0-----:R-:W0:Y:S02]  /*0d50*/  LDC.64 R6, c[0x0][0x3a8] ;  /* 0x0000ea00ff067b82 */ /* 0x001e240000000a00 */
[----:B0-----:R-:W-:-:S05]  /*0d60*/  IMAD.WIDE R4, R4, 0x4, R6 ;  /* 0x0000000404047825 */ /* 0x001fca00078e0206 */
[----:B------:R-:W2:Y:S02]  /*0d70*/  LDG.E R3, desc[UR6][R4.64] ;  /* 0x0000000604037981 */ /* 0x000ea4000c1e1900 */
[----:B--2---:R-:W-:-:S05]  /*0d80*/  FADD R3, R3, R2 ;  /* 0x0000000203037221 */ /* 0x004fca0000000000 */
[----:B------:R-:W-:Y:S01]  /*0d90*/  STG.E desc[UR6][R4.64], R3 ;  /* 0x0000000304007986 */ /* 0x000fe2000c101906 */
[----:B------:R-:W-:Y:S05]  /*0da0*/  EXIT ;  /* 0x000000000000794d */ /* 0x000fea0003800000 */
.L_x_10:
        /* <DEDUP_REMOVED lines=13> */
.L_x_108:


//--------------------- .text._Z28forward_maxpool_layer_kerneliiiiiiiPfS_Pi --------------------------
	.section	.text._Z28forward_maxpool_layer_kerneliiiiiiiPfS_Pi,"ax",@progbits
	.align	128
        .global         _Z28forward_maxpool_layer_kerneliiiiiiiPfS_Pi
        .type           _Z28forward_maxpool_layer_kerneliiiiiiiPfS_Pi,@function
        .size           _Z28forward_maxpool_layer_kerneliiiiiiiPfS_Pi,(.L_x_109 - _Z28forward_maxpool_layer_kerneliiiiiiiPfS_Pi)
        .other          _Z28forward_maxpool_layer_kerneliiiiiiiPfS_Pi,@"STO_CUDA_ENTRY STV_DEFAULT"
_Z28forward_maxpool_layer_kerneliiiiiiiPfS_Pi:
.text._Z28forward_maxpool_layer_kerneliiiiiiiPfS_Pi:
[----:B------:R-:W-:Y:S01]  /*0000*/  LDC R1, c[0x0][0x37c] ;  /* 0x0000df00ff017b82 */ /* 0x000fe20000000800 */
[----:B------:R-:W0:Y:S07]  /*0010*/  S2R R0, SR_TID.X ;  /* 0x0000000000007919 */ /* 0x000e2e0000002100 */
[----:B------:R-:W-:Y:S01]  /*0020*/  S2UR UR5, SR_CTAID.Y ;  /* 0x00000000000579c3 */ /* 0x000fe20000002600 */
[----:B------:R-:W1:Y:S01]  /*0030*/  LDCU UR4, c[0x0][0x370] ;  /* 0x00006e00ff0477ac */ /* 0x000e620008000800 */
[----:B------:R-:W2:Y:S06]  /*0040*/  LDCU UR7, c[0x0][0x380] ;  /* 0x00007000ff0777ac */ /* 0x000eac0008000800 */
[----:B------:R-:W1:Y:S08]  /*0050*/  S2UR UR6, SR_CTAID.X ;  /* 0x00000000000679c3 */ /* 0x000e700000002500 */
[----:B------:R-:W0:Y:S01]  /*0060*/  LDC R3, c[0x0][0x360] ;  /* 0x0000d800ff037b82 */ /* 0x000e220000000800 */
[----:B-1----:R-:W-:-:S06]  /*0070*/  UIMAD UR4, UR4, UR5, UR6 ;  /* 0x00000005040472a4 */ /* 0x002fcc000f8e0206 */
[----:B0-----:R-:W-:-:S05]  /*0080*/  IMAD R3, R3, UR4, R0 ;  /* 0x0000000403037c24 */ /* 0x001fca000f8e0200 */
[----:B--2---:R-:W-:-:S13]  /*0090*/  ISETP.GE.AND P0, PT, R3, UR7, PT ;  /* 0x0000000703007c0c */ /* 0x004fda000bf06270 */
[----:B------:R-:W-:Y:S05]  /*00a0*/  @P0 EXIT ;  /* 0x000000000000094d */ /* 0x000fea0003800000 */
[----:B------:R-:W0:Y:S01]  /*00b0*/  LDC R10, c[0x0][0x390] ;  /* 0x0000e400ff0a7b82 */ /* 0x000e220000000800 */
[----:B------:R-:W1:Y:S01]  /*00c0*/  LDCU UR4, c[0x0][0x394] ;  /* 0x00007280ff0477ac */ /* 0x000e620008000800 */
[----:B------:R-:W2:Y:S06]  /*00d0*/  LDCU.64 UR8, c[0x0][0x358] ;  /* 0x00006b00ff0877ac */ /* 0x000eac0008000a00 */
[----:B------:R-:W3:Y:S08]  /*00e0*/  LDC R4, c[0x0][0x398] ;  /* 0x0000e600ff047b82 */ /* 0x000ef00000000800 */
[----:B------:R-:W3:Y:S01]  /*00f0*/  LDC R5, c[0x0][0x388] ;  /* 0x0000e200ff057b82 */ /* 0x000ee20000000800 */
[----:B-1----:R-:W-:Y:S01]  /*0100*/  UISETP.GE.AND UP0, UPT, UR4, 0x1, UPT ;  /* 0x000000010400788c */ /* 0x002fe2000bf06270 */
[----:B0-----:R-:W-:-:S02]  /*0110*/  IABS R2, R10 ;  /* 0x0000000a00027213 */ /* 0x001fc40000000000 */
[----:B------:R-:W-:Y:S02]  /*0120*/  LOP3.LUT R13, RZ, R10, RZ, 0x33, !PT ;  /* 0x0000000aff0d7212 */ /* 0x000fe400078e33ff */
[----:B------:R-:W0:Y:S01]  /*0130*/  I2F.RP R0, R2 ;  /* 0x0000000200007306 */ /* 0x000e220000209400 */
[----:B---3--:R-:W-:-:S07]  /*0140*/  IMAD R9, R4, 0x2, R5 ;  /* 0x0000000204097824 */ /* 0x008fce00078e0205 */
[----:B0-----:R-:W0:Y:S01]  /*0150*/  MUFU.RCP R0, R0 ;  /* 0x0000000000007308 */ /* 0x001e220000001000 */
[----:B------:R-:W-:Y:S02]  /*0160*/  IABS R12, R9 ;  /* 0x00000009000c7213 */ /* 0x000fe40000000000 */
[----:B------:R-:W-:-:S04]  /*0170*/  LOP3.LUT R9, R9, R10, RZ, 0x3c, !PT ;  /* 0x0000000a09097212 */ /* 0x000fc800078e3cff */
[----:B------:R-:W-:Y:S01]  /*0180*/  ISETP.GE.AND P2, PT, R9, RZ, PT ;  /* 0x000000ff0900720c */ /* 0x000fe20003f46270 */
[----:B0-----:R-:W-:-:S04]  /*0190*/  VIADD R6, R0, 0xffffffe ;  /* 0x0ffffffe00067836 */ /* 0x001fc80000000000 */
[----:B------:R0:W1:Y:S02]  /*01a0*/  F2I.FTZ.U32.TRUNC.NTZ R7, R6 ;  /* 0x0000000600077305 */ /* 0x000064000021f000 */
[----:B0-----:R-:W-:Y:S02]  /*01b0*/  IMAD.MOV.U32 R6, RZ, RZ, RZ ;  /* 0x000000ffff067224 */ /* 0x001fe400078e00ff */
[----:B-1----:R-:W-:-:S04]  /*01c0*/  IMAD.MOV R11, RZ, RZ, -R7 ;  /* 0x000000ffff0b7224 */ /* 0x002fc800078e0a07 */
[----:B------:R-:W-:-:S04]  /*01d0*/  IMAD R11, R11, R2, RZ ;  /* 0x000000020b0b7224 */ /* 0x000fc800078e02ff */
[----:B------:R-:W-:-:S04]  /*01e0*/  IMAD.HI.U32 R8, R7, R11, R6 ;  /* 0x0000000b07087227 */ /* 0x000fc800078e0006 */
[----:B------:R-:W-:-:S04]  /*01f0*/  IMAD.MOV.U32 R7, RZ, RZ, R12 ;  /* 0x000000ffff077224 */ /* 0x000fc800078e000c */
[----:B------:R-:W-:-:S04]  /*0200*/  IMAD.HI.U32 R0, R8, R7, RZ ;  /* 0x0000000708007227 */ /* 0x000fc800078e00ff */
[----:B------:R-:W-:-:S04]  /*0210*/  IMAD.MOV R11, RZ, RZ, -R0 ;  /* 0x000000ffff0b7224 */ /* 0x000fc800078e0a00 */
[C---:B------:R-:W-:Y:S02]  /*0220*/  IMAD R7, R2.reuse, R11, R7 ;  /* 0x0000000b02077224 */ /* 0x040fe400078e0207 */
[----:B------:R-:W0:Y:S03]  /*0230*/  LDC R11, c[0x0][0x384] ;  /* 0x0000e100ff0b7b82 */ /* 0x000e260000000800 */
[----:B------:R-:W-:-:S13]  /*0240*/  ISETP.GT.U32.AND P1, PT, R2, R7, PT ;  /* 0x000000070200720c */ /* 0x000fda0003f24070 */
[----:B------:R-:W-:Y:S02]  /*0250*/  @!P1 IMAD.IADD R7, R7, 0x1, -R2 ;  /* 0x0000000107079824 */ /* 0x000fe400078e0a02 */
[----:B------:R-:W-:Y:S01]  /*0260*/  @!P1 VIADD R0, R0, 0x1 ;  /* 0x0000000100009836 */ /* 0x000fe20000000000 */
[----:B------:R-:W-:Y:S02]  /*0270*/  ISETP.NE.AND P1, PT, R10, RZ, PT ;  /* 0x000000ff0a00720c */ /* 0x000fe40003f25270 */
[----:B------:R-:W-:Y:S01]  /*0280*/  ISETP.GE.U32.AND P0, PT, R7, R2, PT ;  /* 0x000000020700720c */ /* 0x000fe20003f06070 */
[----:B0-----:R-:W-:-:S05]  /*0290*/  IMAD R7, R4, 0x2, R11 ;  /* 0x0000000204077824 */ /* 0x001fca00078e020b */
[----:B------:R-:W-:Y:S02]  /*02a0*/  IABS R9, R7 ;  /* 0x0000000700097213 */ /* 0x000fe40000000000 */
[----:B------:R-:W-:-:S05]  /*02b0*/  LOP3.LUT R7, R7, R10, RZ, 0x3c, !PT ;  /* 0x0000000a07077212 */ /* 0x000fca00078e3cff */
[----:B------:R-:W-:Y:S01]  /*02c0*/  @P0 IADD3 R0, PT, PT, R0, 0x1, RZ ;  /* 0x0000000100000810 */ /* 0x000fe20007ffe0ff */
[----:B------:R-:W-:Y:S01]  /*02d0*/  IMAD.HI.U32 R6, R8, R9, RZ ;  /* 0x0000000908067227 */ /* 0x000fe200078e00ff */
[----:B------:R-:W-:-:S03]  /*02e0*/  ISETP.GE.AND P3, PT, R7, RZ, PT ;  /* 0x000000ff0700720c */ /* 0x000fc60003f66270 */
[----:B------:R-:W-:Y:S02]  /*02f0*/  @!P2 IMAD.MOV R0, RZ, RZ, -R0 ;  /* 0x000000ffff00a224 */ /* 0x000fe400078e0a00 */
[----:B------:R-:W-:-:S03]  /*0300*/  IMAD.MOV R14, RZ, RZ, -R6 ;  /* 0x000000ffff0e7224 */ /* 0x000fc600078e0a06 */
[----:B------:R-:W-:Y:S01]  /*0310*/  SEL R0, R13, R0, !P1 ;  /* 0x000000000d007207 */ /* 0x000fe20004800000 */
[----:B------:R-:W-:-:S03]  /*0320*/  IMAD R9, R2, R14, R9 ;  /* 0x0000000e02097224 */ /* 0x000fc600078e0209 */
[-C--:B------:R-:W-:Y:S02]  /*0330*/  IABS R12, R0.reuse ;  /* 0x00000000000c7213 */ /* 0x080fe40000000000 */
[----:B------:R-:W-:Y:S02]  /*0340*/  ISETP.GT.U32.AND P2, PT, R2, R9, PT ;  /* 0x000000090200720c */ /* 0x000fe40003f44070 */
[----:B------:R-:W-:Y:S01]  /*0350*/  IABS R15, R0 ;  /* 0x00000000000f7213 */ /* 0x000fe20000000000 */
[----:B------:R-:W-:-:S04]  /*0360*/  IMAD.MOV.U32 R8, RZ, RZ, R12 ;  /* 0x000000ffff087224 */ /* 0x000fc800078e000c */
[----:B------:R-:W0:Y:S06]  /*0370*/  I2F.RP R12, R8 ;  /* 0x00000008000c7306 */ /* 0x000e2c0000209400 */
[----:B------:R-:W-:Y:S02]  /*0380*/  @!P2 IMAD.IADD R9, R9, 0x1, -R2 ;  /* 0x000000010909a824 */ /* 0x000fe400078e0a02 */
[----:B------:R-:W-:-:S03]  /*0390*/  @!P2 VIADD R6, R6, 0x1 ;  /* 0x000000010606a836 */ /* 0x000fc60000000000 */
[----:B------:R-:W-:Y:S01]  /*03a0*/  ISETP.GE.U32.AND P0, PT, R9, R2, PT ;  /* 0x000000020900720c */ /* 0x000fe20003f06070 */
[----:B0-----:R-:W0:-:S12]  /*03b0*/  MUFU.RCP R12, R12 ;  /* 0x0000000c000c7308 */ /* 0x001e180000001000 */
[----:B------:R-:W-:-:S05]  /*03c0*/  @P0 IADD3 R6, PT, PT, R6, 0x1, RZ ;  /* 0x0000000106060810 */ /* 0x000fca0007ffe0ff */
[----:B------:R-:W-:Y:S01]  /*03d0*/  @!P3 IMAD.MOV R6, RZ, RZ, -R6 ;  /* 0x000000ffff06b224 */ /* 0x000fe200078e0a06 */
[----:B------:R-:W-:Y:S01]  /*03e0*/  ISETP.GE.AND P3, PT, R3, RZ, PT ;  /* 0x000000ff0300720c */ /* 0x000fe20003f66270 */
[----:B0-----:R-:W-:-:S03]  /*03f0*/  VIADD R9, R12, 0xffffffe ;  /* 0x0ffffffe0c097836 */ /* 0x001fc60000000000 */
[----:B------:R-:W-:Y:S01]  /*0400*/  SEL R2, R13, R6, !P1 ;  /* 0x000000060d027207 */ /* 0x000fe20004800000 */
[----:B------:R-:W-:Y:S01]  /*0410*/  IMAD.MOV.U32 R6, RZ, RZ, RZ ;  /* 0x000000ffff067224 */ /* 0x000fe200078e00ff */
[----:B------:R0:W1:Y:S02]  /*0420*/  F2I.FTZ.U32.TRUNC.NTZ R7, R9 ;  /* 0x0000000900077305 */ /* 0x000064000021f000 */
[----:B0-----:R-:W-:-:S06]  /*0430*/  IABS R9, R2 ;  /* 0x0000000200097213 */ /* 0x001fcc0000000000 */
[----:B------:R-:W0:Y:S01]  /*0440*/  I2F.RP R14, R9 ;  /* 0x00000009000e7306 */ /* 0x000e220000209400 */
[----:B-1----:R-:W-:-:S04]  /*0450*/  IMAD.MOV R12, RZ, RZ, -R7 ;  /* 0x000000ffff0c7224 */ /* 0x002fc800078e0a07 */
[----:B------:R-:W-:Y:S01]  /*0460*/  IMAD.MOV.U32 R13, RZ, RZ, R12 ;  /* 0x000000ffff0d7224 */ /* 0x000fe200078e000c */
[----:B------:R-:W-:-:S03]  /*0470*/  IABS R12, R3 ;  /* 0x00000003000c7213 */ /* 0x000fc60000000000 */
[----:B------:R-:W-:-:S04]  /*0480*/  IMAD R13, R13, R8, RZ ;  /* 0x000000080d0d7224 */ /* 0x000fc800078e02ff */
[----:B------:R-:W-:Y:S01]  /*0490*/  IMAD.HI.U32 R6, R7, R13, R6 ;  /* 0x0000000d07067227 */ /* 0x000fe200078e0006 */
[----:B0-----:R-:W0:Y:S03]  /*04a0*/  MUFU.RCP R14, R14 ;  /* 0x0000000e000e7308 */ /* 0x001e260000001000 */
[----:B------:R-:W-:Y:S01]  /*04b0*/  IMAD.MOV.U32 R13, RZ, RZ, R12 ;  /* 0x000000ffff0d7224 */ /* 0x000fe200078e000c */
[-C--:B------:R-:W-:Y:S01]  /*04c0*/  LOP3.LUT R12, R3, R0.reuse, RZ, 0x3c, !PT ;  /* 0x00000000030c7212 */ /* 0x080fe200078e3cff */
[----:B------:R-:W-:Y:S02]  /*04d0*/  IMAD.MOV R7, RZ, RZ, -R15 ;  /* 0x000000ffff077224 */ /* 0x000fe400078e0a0f */
[----:B------:R-:W-:Y:S01]  /*04e0*/  IMAD.HI.U32 R6, R6, R13, RZ ;  /* 0x0000000d06067227 */ /* 0x000fe200078e00ff */
[----:B------:R-:W-:Y:S02]  /*04f0*/  ISETP.GE.AND P2, PT, R12, RZ, PT ;  /* 0x000000ff0c00720c */ /* 0x000fe40003f46270 */
[----:B------:R-:W-:Y:S01]  /*0500*/  LOP3.LUT R12, RZ, R0, RZ, 0x33, !PT ;  /* 0x00000000ff0c7212 */ /* 0x000fe200078e33ff */
[----:B------:R-:W-:-:S05]  /*0510*/  IMAD R13, R6, R7, R13 ;  /* 0x00000007060d7224 */ /* 0x000fca00078e020d */
[----:B------:R-:W-:Y:S02]  /*0520*/  ISETP.GT.U32.AND P1, PT, R8, R13, PT ;  /* 0x0000000d0800720c */ /* 0x000fe40003f24070 */
[----:B0-----:R-:W-:-:S06]  /*0530*/  IADD3 R7, PT, PT, R14, 0xffffffe, RZ ;  /* 0x0ffffffe0e077810 */ /* 0x001fcc0007ffe0ff */
[----:B------:R-:W0:Y:S05]  /*0540*/  F2I.FTZ.U32.TRUNC.NTZ R7, R7 ;  /* 0x0000000700077305 */ /* 0x000e2a000021f000 */
[----:B------:R-:W-:Y:S02]  /*0550*/  @!P1 IMAD.IADD R13, R13, 0x1, -R8 ;  /* 0x000000010d0d9824 */ /* 0x000fe400078e0a08 */
[----:B------:R-:W-:-:S03]  /*0560*/  @!P1 VIADD R6, R6, 0x1 ;  /* 0x0000000106069836 */ /* 0x000fc60000000000 */
[C---:B------:R-:W-:Y:S02]  /*0570*/  ISETP.GE.U32.AND P0, PT, R13.reuse, R8, PT ;  /* 0x000000080d00720c */ /* 0x040fe40003f06070 */
[----:B------:R-:W-:Y:S01]  /*0580*/  ISETP.GT.U32.AND P1, PT, R8, R13, PT ;  /* 0x0000000d0800720c */ /* 0x000fe20003f24070 */
[----:B------:R-:W-:Y:S02]  /*0590*/  IMAD.IADD R8, R13, 0x1, -R8 ;  /* 0x000000010d087824 */ /* 0x000fe400078e0a08 */
[----:B0-----:R-:W-:-:S03]  /*05a0*/  IMAD.MOV R14, RZ, RZ, -R7 ;  /* 0x000000ffff0e7224 */ /* 0x001fc600078e0a07 */
[----:B------:R-:W-:Y:S01]  /*05b0*/  SEL R3, R8, R13, !P1 ;  /* 0x0000000d08037207 */ /* 0x000fe20004800000 */
[----:B------:R-:W-:Y:S02]  /*05c0*/  IMAD R15, R14, R9, RZ ;  /* 0x000000090e0f7224 */ /* 0x000fe400078e02ff */
[----:B------:R-:W-:Y:S02]  /*05d0*/  IMAD.MOV.U32 R8, RZ, RZ, -0x800000 ;  /* 0xff800000ff087424 */ /* 0x000fe400078e00ff */
[----:B------:R-:W-:Y:S01]  /*05e0*/  @P0 VIADD R6, R6, 0x1 ;  /* 0x0000000106060836 */ /* 0x000fe20000000000 */
[----:B------:R-:W-:Y:S01]  /*05f0*/  ISETP.NE.AND P0, PT, R0, RZ, PT ;  /* 0x000000ff0000720c */ /* 0x000fe20003f05270 */
[----:B------:R-:W-:Y:S02]  /*0600*/  @!P3 IMAD.MOV R3, RZ, RZ, -R3 ;  /* 0x000000ffff03b224 */ /* 0x000fe400078e0a03 */
[----:B------:R-:W-:-:S03]  /*0610*/  @!P2 IMAD.MOV R6, RZ, RZ, -R6 ;  /* 0x000000ffff06a224 */ /* 0x000fc600078e0a06 */
[C---:B------:R-:W-:Y:S02]  /*0620*/  SEL R3, R12.reuse, R3, !P0 ;  /* 0x000000030c037207 */ /* 0x040fe40004000000 */
[----:B------:R-:W-:Y:S02]  /*0630*/  SEL R17, R12, R6, !P0 ;  /* 0x000000060c117207 */ /* 0x000fe40004000000 */
[----:B------:R-:W-:Y:S02]  /*0640*/  IABS R6, R2 ;  /* 0x0000000200067213 */ /* 0x000fe40000000000 */
[----:B------:R-:W-:Y:S02]  /*0650*/  IABS R14, R17 ;  /* 0x00000011000e7213 */ /* 0x000fe40000000000 */
[----:B------:R-:W-:Y:S01]  /*0660*/  ISETP.GE.AND P2, PT, R17, RZ, PT ;  /* 0x000000ff1100720c */ /* 0x000fe20003f46270 */
[----:B------:R-:W-:Y:S02]  /*0670*/  IMAD.MOV R16, RZ, RZ, -R6 ;  /* 0x000000ffff107224 */ /* 0x000fe400078e0a06 */
[----:B------:R-:W-:-:S04]  /*0680*/  IMAD.MOV.U32 R6, RZ, RZ, RZ ;  /* 0x000000ffff067224 */ /* 0x000fc800078e00ff */
[----:B------:R-:W-:-:S04]  /*0690*/  IMAD.HI.U32 R6, R7, R15, R6 ;  /* 0x0000000f07067227 */ /* 0x000fc800078e0006 */
[----:B------:R-:W-:Y:S01]  /*06a0*/  IMAD.MOV.U32 R7, RZ, RZ, R14 ;  /* 0x000000ffff077224 */ /* 0x000fe200078e000e */
[----:B------:R-:W-:-:S03]  /*06b0*/  MOV R14, R16 ;  /* 0x00000010000e7202 */ /* 0x000fc60000000f00 */
[----:B------:R-:W-:-:S04]  /*06c0*/  IMAD.HI.U32 R6, R6, R7, RZ ;  /* 0x0000000706067227 */ /* 0x000fc800078e00ff */
[----:B------:R-:W-:Y:S01]  /*06d0*/  IMAD R14, R6, R14, R7 ;  /* 0x0000000e060e7224 */ /* 0x000fe200078e0207 */
[----:B------:R-:W-:-:S04]  /*06e0*/  LOP3.LUT R7, R17, R2, RZ, 0x3c, !PT ;  /* 0x0000000211077212 */ /* 0x000fc800078e3cff */
[----:B------:R-:W-:Y:S02]  /*06f0*/  ISETP.GT.U32.AND P4, PT, R9, R14, PT ;  /* 0x0000000e0900720c */ /* 0x000fe40003f84070 */
[----:B------:R-:W-:-:S11]  /*0700*/  ISETP.GE.AND P1, PT, R7, RZ, PT ;  /* 0x000000ff0700720c */ /* 0x000fd60003f26270 */
[----:B------:R-:W-:Y:S02]  /*0710*/  @!P4 IMAD.IADD R14, R14, 0x1, -R9 ;  /* 0x000000010e0ec824 */ /* 0x000fe400078e0a09 */
[----:B------:R-:W-:-:S03]  /*0720*/  @!P4 VIADD R6, R6, 0x1 ;  /* 0x000000010606c836 */ /* 0x000fc60000000000 */
[C---:B------:R-:W-:Y:S02]  /*0730*/  ISETP.GE.U32.AND P5, PT, R14.reuse, R9, PT ;  /* 0x000000090e00720c */ /* 0x040fe40003fa6070 */
[----:B------:R-:W-:Y:S01]  /*0740*/  ISETP.GT.U32.AND P4, PT, R9, R14, PT ;  /* 0x0000000e0900720c */ /* 0x000fe20003f84070 */
[----:B------:R-:W-:-:S05]  /*0750*/  IMAD.IADD R9, R14, 0x1, -R9 ;  /* 0x000000010e097824 */ /* 0x000fca00078e0a09 */
[----:B------:R-:W-:Y:S02]  /*0760*/  SEL R7, R9, R14, !P4 ;  /* 0x0000000e09077207 */ /* 0x000fe40006000000 */
[----:B------:R-:W-:Y:S02]  /*0770*/  ISETP.NE.AND P4, PT, R2, RZ, PT ;  /* 0x000000ff0200720c */ /* 0x000fe40003f85270 */
[----:B------:R-:W-:Y:S01]  /*0780*/  @!P2 IADD3 R7, PT, PT, -R7, RZ, RZ ;  /* 0x000000ff0707a210 */ /* 0x000fe20007ffe1ff */
[----:B------:R-:W-:-:S04]  /*0790*/  @P5 VIADD R6, R6, 0x1 ;  /* 0x0000000106065836 */ /* 0x000fc80000000000 */
[----:B------:R-:W-:Y:S01]  /*07a0*/  IMAD.MOV.U32 R9, RZ, RZ, R6 ;  /* 0x000000ffff097224 */ /* 0x000fe200078e0006 */
[----:B------:R-:W-:-:S03]  /*07b0*/  LOP3.LUT R6, RZ, R2, RZ, 0x33, !PT ;  /* 0x00000002ff067212 */ /* 0x000fc600078e33ff */
[----:B------:R-:W-:Y:S01]  /*07c0*/  @!P1 IMAD.MOV R9, RZ, RZ, -R9 ;  /* 0x000000ffff099224 */ /* 0x000fe200078e0a09 */
[----:B------:R-:W-:-:S04]  /*07d0*/  SEL R7, R6, R7, !P4 ;  /* 0x0000000706077207 */ /* 0x000fc80006000000 */
[----:B------:R-:W-:Y:S01]  /*07e0*/  SEL R6, R6, R9, !P4 ;  /* 0x0000000906067207 */ /* 0x000fe20006000000 */
[----:B------:R-:W-:Y:S01]  /*07f0*/  IMAD.MOV.U32 R9, RZ, RZ, -0x1 ;  /* 0xffffffffff097424 */ /* 0x000fe200078e00ff */
[----:B--2---:R-:W-:Y:S06]  /*0800*/  BRA.U !UP0, `(.L_x_11) ;  /* 0x0000000508c87547 */ /* 0x004fec000b800000 */
[----:B------:R-:W-:Y:S01]  /*0810*/  IMAD R9, R7, R10, RZ ;  /* 0x0000000a07097224 */ /* 0x000fe200078e02ff */
[----:B------:R-:W-:-:S03]  /*0820*/  UMOV UR4, URZ ;  /* 0x000000ff00047c82 */ /* 0x000fc60008000000 */
[----:B------:R-:W-:-:S04]  /*0830*/  IMAD R11, R6, R11, R9 ;  /* 0x0000000b060b7224 */ /* 0x000fc800078e0209 */
[--C-:B------:R-:W-:Y:S02]  /*0840*/  IMAD.IADD R8, R11, 0x1, -R4.reuse ;  /* 0x000000010b087824 */ /* 0x100fe400078e0a04 */
[----:B------:R-:W-:Y:S02]  /*0850*/  IMAD R11, R3, R10, RZ ;  /* 0x0000000a030b7224 */ /* 0x000fe400078e02ff */
[--C-:B------:R-:W-:Y:S02]  /*0860*/  IMAD.IADD R10, R9, 0x1, -R4.reuse ;  /* 0x00000001090a7824 */ /* 0x100fe400078e0a04 */
[----:B------:R-:W-:Y:S01]  /*0870*/  IMAD R5, R8, R5, R11 ;  /* 0x0000000508057224 */ /* 0x000fe200078e020b */
[----:B------:R-:W-:Y:S01]  /*0880*/  MOV R8, 0xff800000 ;  /* 0xff80000000087802 */ /* 0x000fe20000000f00 */
[--C-:B------:R-:W-:Y:S02]  /*0890*/  IMAD.IADD R11, R11, 0x1, -R4.reuse ;  /* 0x000000010b0b7824 */ /* 0x100fe400078e0a04 */
[----:B------:R-:W-:-:S02]  /*08a0*/  IMAD.IADD R12, R5, 0x1, -R4 ;  /* 0x00000001050c7824 */ /* 0x000fc400078e0a04 */
[----:B------:R-:W-:-:S07]  /*08b0*/  IMAD.MOV.U32 R9, RZ, RZ, -0x1 ;  /* 0xffffffffff097424 */ /* 0x000fce00078e00ff */
.L_x_18:
[----:B0-----:R-:W0:Y:S01]  /*08c0*/  LDCU UR6, c[0x0][0x394] ;  /* 0x00007280ff0677ac */ /* 0x001e220008000800 */
[----:B------:R-:W1:Y:S01]  /*08d0*/  LDC.64 R4, c[0x0][0x3a0] ;  /* 0x0000e800ff047b82 */ /* 0x000e620000000a00 */
[----:B------:R-:W-:Y:S01]  /*08e0*/  VIADD R15, R10, UR4 ;  /* 0x000000040a0f7c36 */ /* 0x000fe20008000000 */
[----:B------:R-:W2:Y:S01]  /*08f0*/  LDCU UR5, c[0x0][0x388] ;  /* 0x00007100ff0577ac */ /* 0x000ea20008000800 */
[----:B------:R-:W-:Y:S01]  /*0900*/  IMAD.MOV.U32 R16, RZ, RZ, R11 ;  /* 0x000000ffff107224 */ /* 0x000fe200078e000b */
[----:B------:R-:W3:Y:S01]  /*0910*/  LDCU UR7, c[0x0][0x384] ;  /* 0x00007080ff0777ac */ /* 0x000ee20008000800 */
[----:B------:R-:W-:Y:S02]  /*0920*/  UPLOP3.LUT UP0, UPT, UPT, UPT, UPT, 0x80, 0x8 ;  /* 0x000000000008789c */ /* 0x000fe40003f0f070 */
[----:B0-----:R-:W-:Y:S01]  /*0930*/  UISETP.GT.AND UP2, UPT, UR6, 0x3, UPT ;  /* 0x000000030600788c */ /* 0x001fe2000bf44270 */
[----:B--2---:R-:W-:Y:S01]  /*0940*/  IMAD.U32 R13, RZ, RZ, UR5 ;  /* 0x00000005ff0d7e24 */ /* 0x004fe2000f8e00ff */
[----:B------:R-:W-:-:S03]  /*0950*/  UMOV UR5, URZ ;  /* 0x000000ff00057c82 */ /* 0x000fc60008000000 */
[----:B------:R-:W-:Y:S01]  /*0960*/  IMAD R14, R13, UR4, R12 ;  /* 0x000000040d0e7c24 */ /* 0x000fe2000f8e020c */
[C---:B---3--:R-:W-:Y:S01]  /*0970*/  ISETP.GE.AND P0, PT, R15.reuse, UR7, PT ;  /* 0x000000070f007c0c */ /* 0x048fe2000bf06270 */
[----:B------:R-:W-:Y:S02]  /*0980*/  UIADD3 UR4, UPT, UPT, UR4, 0x1, URZ ;  /* 0x0000000104047890 */ /* 0x000fe4000fffe0ff */
[----:B-1----:R-:W-:Y:S01]  /*0990*/  IMAD.WIDE R4, R14, 0x4, R4 ;  /* 0x000000040e047825 */ /* 0x002fe200078e0204 */
[----:B------:R-:W-:Y:S01]  /*09a0*/  ISETP.GT.AND P0, PT, R15, -0x1, !P0 ;  /* 0xffffffff0f00780c */ /* 0x000fe20004704270 */
[----:B------:R-:W-:Y:S01]  /*09b0*/  UISETP.GE.AND UP1, UPT, UR4, UR6, UPT ;  /* 0x000000060400728c */ /* 0x000fe2000bf26270 */
[----:B------:R-:W-:Y:S11]  /*09c0*/  BRA.U !UP2, `(.L_x_12) ;  /* 0x000000010ab07547 */ /* 0x000ff6000b800000 */
[----:B------:R-:W0:Y:S01]  /*09d0*/  LDC R13, c[0x0][0x388] ;  /* 0x0000e200ff0d7b82 */ /* 0x000e220000000800 */
[----:B------:R-:W-:Y:S02]  /*09e0*/  UIADD3 UR6, UPT, UPT, UR6, -0x3, URZ ;  /* 0xfffffffd06067890 */ /* 0x000fe4000fffe0ff */
[----:B------:R-:W-:-:S11]  /*09f0*/  UPLOP3.LUT UP0, UPT, UPT, UPT, UPT, 0x40, 0x4 ;  /* 0x000000000004789c */ /* 0x000fd60003f0e870 */
.L_x_13:
[C---:B------:R-:W-:Y:S01]  /*0a00*/  ISETP.GT.AND P1, PT, R16.reuse, -0x1, P0 ;  /* 0xffffffff1000780c */ /* 0x040fe20000724270 */
[C---:B------:R-:W-:Y:S01]  /*0a10*/  VIADD R18, R16.reuse, 0x1 ;  /* 0x0000000110127836 */ /* 0x040fe20000000000 */
[----:B------:R-:W-:Y:S01]  /*0a20*/  MOV R17, 0xff800000 ;  /* 0xff80000000117802 */ /* 0x000fe20000000f00 */
[C---:B------:R-:W-:Y:S01]  /*0a30*/  VIADD R20, R16.reuse, 0x2 ;  /* 0x0000000210147836 */ /* 0x040fe20000000000 */
[-C--:B0-----:R-:W-:Y:S02]  /*0a40*/  ISETP.LT.AND P1, PT, R16, R13.reuse, P1 ;  /* 0x0000000d1000720c */ /* 0x081fe40000f21270 */
[----:B------:R-:W-:Y:S02]  /*0a50*/  ISETP.GT.AND P2, PT, R18, -0x1, P0 ;  /* 0xffffffff1200780c */ /* 0x000fe40000744270 */
[----:B------:R-:W-:Y:S02]  /*0a60*/  ISETP.GT.AND P3, PT, R20, -0x1, P0 ;  /* 0xffffffff1400780c */ /* 0x000fe40000764270 */
[-C--:B------:R-:W-:Y:S01]  /*0a70*/  ISETP.LT.AND P2, PT, R18, R13.reuse, P2 ;  /* 0x0000000d1200720c */ /* 0x080fe20001741270 */
[----:B------:R-:W-:Y:S01]  /*0a80*/  IMAD.MOV.U32 R19, RZ, RZ, -0x800000 ;  /* 0xff800000ff137424 */ /* 0x000fe200078e00ff */
[----:B------:R-:W-:Y:S01]  /*0a90*/  ISETP.LT.AND P3, PT, R20, R13, P3 ;  /* 0x0000000d1400720c */ /* 0x000fe20001f61270 */
[----:B------:R-:W-:-:S04]  /*0aa0*/  VIADD R18, R16, 0x3 ;  /* 0x0000000310127836 */ /* 0x000fc80000000000 */
[----:B------:R-:W2:Y:S01]  /*0ab0*/  @P1 LDG.E R17, desc[UR8][R4.64] ;  /* 0x0000000804111981 */ /* 0x000ea2000c1e1900 */
[----:B------:R-:W-:Y:S01]  /*0ac0*/  ISETP.GT.AND P1, PT, R18, -0x1, P0 ;  /* 0xffffffff1200780c */ /* 0x000fe20000724270 */
[----:B------:R-:W-:-:S04]  /*0ad0*/  IMAD.MOV.U32 R20, RZ, RZ, -0x800000 ;  /* 0xff800000ff147424 */ /* 0x000fc800078e00ff */
[----:B------:R-:W3:Y:S01]  /*0ae0*/  @P2 LDG.E R19, desc[UR8][R4.64+0x4] ;  /* 0x0000040804132981 */ /* 0x000ee2000c1e1900 */
[----:B------:R-:W-:-:S03]  /*0af0*/  ISETP.LT.AND P1, PT, R18, R13, P1 ;  /* 0x0000000d1200720c */ /* 0x000fc60000f21270 */
[----:B------:R-:W4:Y:S01]  /*0b00*/  @P3 LDG.E R20, desc[UR8][R4.64+0x8] ;  /* 0x0000080804143981 */ /* 0x000f22000c1e1900 */
[----:B------:R-:W-:-:S09]  /*0b10*/  IMAD.MOV.U32 R15, RZ, RZ, -0x800000 ;  /* 0xff800000ff0f7424 */ /* 0x000fd200078e00ff */
[----:B------:R0:W5:Y:S01]  /*0b20*/  @P1 LDG.E R15, desc[UR8][R4.64+0xc] ;  /* 0x00000c08040f1981 */ /* 0x000162000c1e1900 */
[----:B------:R-:W-:Y:S01]  /*0b30*/  VIADD R18, R14, 0x1 ;  /* 0x000000010e127836 */ /* 0x000fe20000000000 */
[----:B------:R-:W-:Y:S01]  /*0b40*/  UIADD3 UR5, UPT, UPT, UR5, 0x4, URZ ;  /* 0x0000000405057890 */ /* 0x000fe2000fffe0ff */
[----:B------:R-:W-:-:S03]  /*0b50*/  VIADD R16, R16, 0x4 ;  /* 0x0000000410107836 */ /* 0x000fc60000000000 */
[----:B------:R-:W-:Y:S01]  /*0b60*/  UISETP.GE.AND UP2, UPT, UR5, UR6, UPT ;  /* 0x000000060500728c */ /* 0x000fe2000bf46270 */
[----:B--2---:R-:W-:-:S04]  /*0b70*/  FSETP.GT.AND P1, PT, R17, R8, PT ;  /* 0x000000081100720b */ /* 0x004fc80003f24000 */
[----:B------:R-:W-:Y:S02]  /*0b80*/  FSEL R8, R17, R8, P1 ;  /* 0x0000000811087208 */ /* 0x000fe40000800000 */
[----:B------:R-:W-:Y:S02]  /*0b90*/  SEL R9, R14, R9, P1 ;  /* 0x000000090e097207 */ /* 0x000fe40000800000 */
[----:B---3--:R-:W-:-:S04]  /*0ba0*/  FSETP.GT.AND P2, PT, R19, R8, PT ;  /* 0x000000081300720b */ /* 0x008fc80003f44000 */
[----:B------:R-:W-:Y:S01]  /*0bb0*/  FSEL R19, R19, R8, P2 ;  /* 0x0000000813137208 */ /* 0x000fe20001000000 */
[----:B------:R-:W-:Y:S01]  /*0bc0*/  VIADD R8, R14, 0x2 ;  /* 0x000000020e087836 */ /* 0x000fe20000000000 */
[----:B------:R-:W-:Y:S02]  /*0bd0*/  SEL R9, R18, R9, P2 ;  /* 0x0000000912097207 */ /* 0x000fe40001000000 */
[----:B----4-:R-:W-:Y:S02]  /*0be0*/  FSETP.GT.AND P1, PT, R20, R19, PT ;  /* 0x000000131400720b */ /* 0x010fe40003f24000 */
[----:B0-----:R-:W-:Y:S02]  /*0bf0*/  IADD3 R4, P2, PT, R4, 0x10, RZ ;  /* 0x0000001004047810 */ /* 0x001fe40007f5e0ff */
[----:B------:R-:W-:Y:S02]  /*0c00*/  SEL R9, R8, R9, P1 ;  /* 0x0000000908097207 */ /* 0x000fe40000800000 */
[----:B------:R-:W-:Y:S01]  /*0c10*/  FSEL R8, R20, R19, P1 ;  /* 0x0000001314087208 */ /* 0x000fe20000800000 */
[----:B------:R-:W-:Y:S01]  /*0c20*/  IMAD.X R5, RZ, RZ, R5, P2 ;  /* 0x000000ffff057224 */ /* 0x000fe200010e0605 */
[C---:B------:R-:W-:Y:S01]  /*0c30*/  IADD3 R18, PT, PT, R14.reuse, 0x3, RZ ;  /* 0x000000030e127810 */ /* 0x040fe20007ffe0ff */
[----:B------:R-:W-:Y:S01]  /*0c40*/  VIADD R14, R14, 0x4 ;  /* 0x000000040e0e7836 */ /* 0x000fe20000000000 */
[----:B-----5:R-:W-:-:S04]  /*0c50*/  FSETP.GT.AND P1, PT, R15, R8, PT ;  /* 0x000000080f00720b */ /* 0x020fc80003f24000 */
[----:B------:R-:W-:Y:S02]  /*0c60*/  SEL R9, R18, R9, P1 ;  /* 0x0000000912097207 */ /* 0x000fe40000800000 */
[----:B------:R-:W-:Y:S01]  /*0c70*/  FSEL R8, R15, R8, P1 ;  /* 0x000000080f087208 */ /* 0x000fe20000800000 */
[----:B------:R-:W-:Y:S06]  /*0c80*/  BRA.U !UP2, `(.L_x_13) ;  /* 0xfffffffd0a5c7547 */ /* 0x000fec000b83ffff */
.L_x_12:
[----:B------:R-:W0:Y:S02]  /*0c90*/  LDCU UR7, c[0x0][0x394] ;  /* 0x00007280ff0777ac */ /* 0x000e240008000800 */
[----:B0-----:R-:W-:-:S04]  /*0ca0*/  UIADD3 UR6, UPT, UPT, -UR5, UR7, URZ ;  /* 0x0000000705067290 */ /* 0x001fc8000fffe1ff */
[----:B------:R-:W-:-:S09]  /*0cb0*/  UISETP.GT.AND UP2, UPT, UR6, 0x1, UPT ;  /* 0x000000010600788c */ /* 0x000fd2000bf44270 */
[----:B------:R-:W-:Y:S05]  /*0cc0*/  BRA.U !UP2, `(.L_x_14) ;  /* 0x000000010a647547 */ /* 0x000fea000b800000 */
[C---:B------:R-:W-:Y:S01]  /*0cd0*/  ISETP.GT.AND P1, PT, R16.reuse, -0x1, P0 ;  /* 0xffffffff1000780c */ /* 0x040fe20000724270 */
[C---:B------:R-:W-:Y:S02]  /*0ce0*/  VIADD R18, R16.reuse, 0x1 ;  /* 0x0000000110127836 */ /* 0x040fe40000000000 */
[----:B------:R-:W-:Y:S01]  /*0cf0*/  IMAD.MOV.U32 R15, RZ, RZ, -0x800000 ;  /* 0xff800000ff0f7424 */ /* 0x000fe200078e00ff */
[----:B------:R-:W-:Y:S02]  /*0d00*/  ISETP.LT.AND P1, PT, R16, R13, P1 ;  /* 0x0000000d1000720c */ /* 0x000fe40000f21270 */
[----:B------:R-:W-:-:S04]  /*0d10*/  ISETP.GT.AND P2, PT, R18, -0x1, P0 ;  /* 0xffffffff1200780c */ /* 0x000fc80000744270 */
[----:B------:R-:W-:Y:S01]  /*0d20*/  ISETP.LT.AND P2, PT, R18, R13, P2 ;  /* 0x0000000d1200720c */ /* 0x000fe20001741270 */
[----:B------:R-:W-:-:S06]  /*0d30*/  IMAD.MOV.U32 R16, RZ, RZ, -0x800000 ;  /* 0xff800000ff107424 */ /* 0x000fcc00078e00ff */
[----:B------:R-:W2:Y:S06]  /*0d40*/  @P1 LDG.E R15, desc[UR8][R4.64] ;  /* 0x00000008040f1981 */ /* 0x000eac000c1e1900 */
[----:B------:R0:W3:Y:S01]  /*0d50*/  @P2 LDG.E R16, desc[UR8][R4.64+0x4] ;  /* 0x0000040804102981 */ /* 0x0000e2000c1e1900 */
[----:B------:R-:W-:Y:S01]  /*0d60*/  IADD3 R17, P3, PT, R4, 0x4, RZ ;  /* 0x0000000404117810 */ /* 0x000fe20007f7e0ff */
[----:B------:R-:W-:Y:S02]  /*0d70*/  UIADD3 UR5, UPT, UPT, UR5, 0x1, URZ ;  /* 0x0000000105057890 */ /* 0x000fe4000fffe0ff */
[----:B------:R-:W-:Y:S01]  /*0d80*/  UPLOP3.LUT UP0, UPT, UPT, UPT, UPT, 0x40, 0x4 ;  /* 0x000000000004789c */ /* 0x000fe20003f0e870 */
[----:B------:R-:W-:Y:S01]  /*0d90*/  IADD3.X R19, PT, PT, RZ, R5, RZ, P3, !PT ;  /* 0x00000005ff137210 */ /* 0x000fe20001ffe4ff */
[----:B------:R-:W-:Y:S01]  /*0da0*/  UIADD3 UR5, UPT, UPT, UR5, 0x1, URZ ;  /* 0x0000000105057890 */ /* 0x000fe2000fffe0ff */
[----:B0-----:R-:W-:-:S05]  /*0db0*/  IADD3 R4, P3, PT, R17, 0x4, RZ ;  /* 0x0000000411047810 */ /* 0x001fca0007f7e0ff */
[----:B------:R-:W-:Y:S01]  /*0dc0*/  IMAD.X R5, RZ, RZ, R19, P3 ;  /* 0x000000ffff057224 */ /* 0x000fe200018e0613 */
[----:B--2---:R-:W-:-:S04]  /*0dd0*/  FSETP.GT.AND P1, PT, R15, R8, PT ;  /* 0x000000080f00720b */ /* 0x004fc80003f24000 */
[----:B------:R-:W-:Y:S02]  /*0de0*/  FSEL R15, R15, R8, P1 ;  /* 0x000000080f0f7208 */ /* 0x000fe40000800000 */
[C---:B------:R-:W-:Y:S01]  /*0df0*/  SEL R9, R14.reuse, R9, P1 ;  /* 0x000000090e097207 */ /* 0x040fe20000800000 */
[----:B------:R-:W-:Y:S01]  /*0e00*/  VIADD R14, R14, 0x1 ;  /* 0x000000010e0e7836 */ /* 0x000fe20000000000 */
[----:B---3--:R-:W-:-:S04]  /*0e10*/  FSETP.GT.AND P2, PT, R16, R15, PT ;  /* 0x0000000f1000720b */ /* 0x008fc80003f44000 */
[----:B------:R-:W-:Y:S01]  /*0e20*/  FSEL R8, R16, R15, P2 ;  /* 0x0000000f10087208 */ /* 0x000fe20001000000 */
[----:B------:R-:W-:Y:S01]  /*0e30*/  VIADD R16, R18, 0x1 ;  /* 0x0000000112107836 */ /* 0x000fe20000000000 */
[C---:B------:R-:W-:Y:S01]  /*0e40*/  SEL R9, R14.reuse, R9, P2 ;  /* 0x000000090e097207 */ /* 0x040fe20001000000 */
[----:B------:R-:W-:-:S07]  /*0e50*/  VIADD R14, R14, 0x1 ;  /* 0x000000010e0e7836 */ /* 0x000fce0000000000 */
.L_x_14:
[----:B------:R-:W-:-:S09]  /*0e60*/  UISETP.LT.OR UP0, UPT, UR5, UR7, UP0 ;  /* 0x000000070500728c */ /* 0x000fd20008701670 */
[----:B------:R-:W-:Y:S05]  /*0e70*/  BRA.U !UP0, `(.L_x_15) ;  /* 0x0000000108287547 */ /* 0x000fea000b800000 */
[C---:B------:R-:W-:Y:S01]  /*0e80*/  ISETP.GT.AND P0, PT, R16.reuse, -0x1, P0 ;  /* 0xffffffff1000780c */ /* 0x040fe20000704270 */
[----:B------:R-:W-:Y:S03]  /*0e90*/  BSSY.RECONVERGENT B0, `(.L_x_16) ;  /* 0x0000005000007945 */ /* 0x000fe60003800200 */
[----:B------:R-:W-:Y:S01]  /*0ea0*/  ISETP.LT.AND P0, PT, R16, R13, P0 ;  /* 0x0000000d1000720c */ /* 0x000fe20000701270 */
[----:B------:R-:W-:-:S12]  /*0eb0*/  IMAD.MOV.U32 R13, RZ, RZ, -0x800000 ;  /* 0xff800000ff0d7424 */ /* 0x000fd800078e00ff */
[----:B------:R-:W-:Y:S05]  /*0ec0*/  @!P0 BRA `(.L_x_17) ;  /* 0x0000000000048947 */ /* 0x000fea0003800000 */
[----:B------:R0:W5:Y:S02]  /*0ed0*/  LDG.E R13, desc[UR8][R4.64] ;  /* 0x00000008040d7981 */ /* 0x000164000c1e1900 */
.L_x_17:
[----:B------:R-:W-:Y:S05]  /*0ee0*/  BSYNC.RECONVERGENT B0 ;  /* 0x0000000000007941 */ /* 0x000fea0003800200 */
.L_x_16:
[----:B-----5:R-:W-:-:S04]  /*0ef0*/  FSETP.GT.AND P0, PT, R13, R8, PT ;  /* 0x000000080d00720b */ /* 0x020fc80003f04000 */
[----:B------:R-:W-:Y:S02]  /*0f00*/  SEL R9, R14, R9, P0 ;  /* 0x000000090e097207 */ /* 0x000fe40000000000 */
[----:B------:R-:W-:-:S07]  /*0f10*/  FSEL R8, R13, R8, P0 ;  /* 0x000000080d087208 */ /* 0x000fce0000000000 */
.L_x_15:
[----:B------:R-:W-:Y:S05]  /*0f20*/  BRA.U !UP1, `(.L_x_18) ;  /* 0xfffffff909647547 */ /* 0x000fea000b83ffff */
.L_x_11:
[----:B0-----:R-:W0:Y:S01]  /*0f30*/  LDC.64 R4, c[0x0][0x3a8] ;  /* 0x0000ea00ff047b82 */ /* 0x001e220000000a00 */
[----:B------:R-:W-:-:S04]  /*0f40*/  IMAD R2, R2, R6, R7 ;  /* 0x0000000602027224 */ /* 0x000fc800078e0207 */
[----:B------:R-:W-:-:S03]  /*0f50*/  IMAD R7, R0, R2, R3 ;  /* 0x0000000200077224 */ /* 0x000fc600078e0203 */
[----:B------:R-:W1:Y:S01]  /*0f60*/  LDC.64 R10, c[0x0][0x3b0] ;  /* 0x0000ec00ff0a7b82 */ /* 0x000e620000000a00 */
[----:B0-----:R-:W-:-:S05]  /*0f70*/  IMAD.WIDE R2, R7, 0x4, R4 ;  /* 0x0000000407027825 */ /* 0x001fca00078e0204 */
[----:B------:R-:W-:Y:S01]  /*0f80*/  STG.E desc[UR8][R2.64], R8 ;  /* 0x0000000802007986 */ /* 0x000fe2000c101908 */
[----:B-1----:R-:W-:-:S05]  /*0f90*/  IMAD.WIDE R4, R7, 0x4, R10 ;  /* 0x0000000407047825 */ /* 0x002fca00078e020a */
[----:B------:R-:W-:Y:S01]  /*0fa0*/  STG.E desc[UR8][R4.64], R9 ;  /* 0x0000000904007986 */ /* 0x000fe2000c101908 */
[----:B------:R-:W-:Y:S05]  /*0fb0*/  EXIT ;  /* 0x000000000000794d */ /* 0x000fea0003800000 */
.L_x_19:
        /* <DEDUP_REMOVED lines=12> */
.L_x_109:


//--------------------- .text._Z28yoloswag420blazeit360noscopePfiS_ff --------------------------
	.section	.text._Z28yoloswag420blazeit360noscopePfiS_ff,"ax",@progbits
	.align	128
        .global         _Z28yoloswag420blazeit360noscopePfiS_ff
        .type           _Z28yoloswag420blazeit360noscopePfiS_ff,@function
        .size           _Z28yoloswag420blazeit360noscopePfiS_ff,(.L_x_110 - _Z28yoloswag420blazeit360noscopePfiS_ff)
        .other          _Z28yoloswag420blazeit360noscopePfiS_ff,@"STO_CUDA_ENTRY STV_DEFAULT"
_Z28yoloswag420blazeit360noscopePfiS_ff:
.text._Z28yoloswag420blazeit360noscopePfiS_ff:
[----:B------:R-:W-:Y:S01]  /*0000*/  LDC R1, c[0x0][0x37c] ;  /* 0x0000df00ff017b82 */ /* 0x000fe20000000800 */
[----:B------:R-:W0:Y:S07]  /*0010*/  S2R R0, SR_TID.X ;  /* 0x0000000000007919 */ /* 0x000e2e0000002100 */
[----:B------:R-:W-:Y:S01]  /*0020*/  S2UR UR4, SR_CTAID.X ;  /* 0x00000000000479c3 */ /* 0x000fe20000002500 */
[----:B------:R-:W1:Y:S01]  /*0030*/  LDCU UR5, c[0x0][0x370] ;  /* 0x00006e00ff0577ac */ /* 0x000e620008000800 */
[----:B------:R-:W2:Y:S06]  /*0040*/  LDCU UR7, c[0x0][0x388] ;  /* 0x00007100ff0777ac */ /* 0x000eac0008000800 */
[----:B------:R-:W1:Y:S08]  /*0050*/  S2UR UR6, SR_CTAID.Y ;  /* 0x00000000000679c3 */ /* 0x000e700000002600 */
[----:B------:R-:W0:Y:S01]  /*0060*/  LDC R7, c[0x0][0x360] ;  /* 0x0000d800ff077b82 */ /* 0x000e220000000800 */
[----:B-1----:R-:W-:-:S06]  /*0070*/  UIMAD UR4, UR5, UR6, UR4 ;  /* 0x00000006050472a4 */ /* 0x002fcc000f8e0204 */
[----:B0-----:R-:W-:-:S05]  /*0080*/  IMAD R7, R7, UR4, R0 ;  /* 0x0000000407077c24 */ /* 0x001fca000f8e0200 */
[----:B--2---:R-:W-:-:S13]  /*0090*/  ISETP.GE.AND P0, PT, R7, UR7, PT ;  /* 0x0000000707007c0c */ /* 0x004fda000bf06270 */
[----:B------:R-:W-:Y:S05]  /*00a0*/  @P0 EXIT ;  /* 0x000000000000094d */ /* 0x000fea0003800000 */
[----:B------:R-:W0:Y:S01]  /*00b0*/  LDC.64 R2, c[0x0][0x390] ;  /* 0x0000e400ff027b82 */ /* 0x000e220000000a00 */
[----:B------:R-:W1:Y:S01]  /*00c0*/  LDCU.64 UR4, c[0x0][0x358] ;  /* 0x00006b00ff0477ac */ /* 0x000e620008000a00 */
[----:B------:R-:W2:Y:S06]  /*00d0*/  LDCU UR6, c[0x0][0x398] ;  /* 0x00007300ff0677ac */ /* 0x000eac0008000800 */
[----:B------:R-:W3:Y:S01]  /*00e0*/  LDC.64 R4, c[0x0][0x380] ;  /* 0x0000e000ff047b82 */ /* 0x000ee20000000a00 */
[----:B0-----:R-:W-:-:S06]  /*00f0*/  IMAD.WIDE R2, R7, 0x4, R2 ;  /* 0x0000000407027825 */ /* 0x001fcc00078e0202 */
[----:B-1----:R-:W2:Y:S01]  /*0100*/  LDG.E R2, desc[UR4][R2.64] ;  /* 0x0000000402027981 */ /* 0x002ea2000c1e1900 */
[----:B------:R-:W-:Y:S01]  /*0110*/  BSSY.RECONVERGENT B0, `(.L_x_20) ;  /* 0x0000008000007945 */ /* 0x000fe20003800200 */
[----:B------:R-:W-:Y:S02]  /*0120*/  HFMA2 R9, -RZ, RZ, 0, 0 ;  /* 0x00000000ff097431 */ /* 0x000fe400000001ff */
[----:B---3--:R-:W-:Y:S01]  /*0130*/  IMAD.WIDE R4, R7, 0x4, R4 ;  /* 0x0000000407047825 */ /* 0x008fe200078e0204 */
[----:B--2---:R-:W-:-:S13]  /*0140*/  FSETP.GEU.AND P0, PT, R2, UR6, PT ;  /* 0x0000000602007c0b */ /* 0x004fda000bf0e000 */
[----:B------:R-:W-:Y:S05]  /*0150*/  @!P0 BRA `(.L_x_21) ;  /* 0x00000000000c8947 */ /* 0x000fea0003800000 */
[----:B------:R-:W2:Y:S01]  /*0160*/  LDG.E R9, desc[UR4][R4.64] ;  /* 0x0000000404097981 */ /* 0x000ea2000c1e1900 */
[----:B------:R-:W2:Y:S02]  /*0170*/  LDCU UR6, c[0x0][0x39c] ;  /* 0x00007380ff0677ac */ /* 0x000ea40008000800 */
[----:B--2---:R-:W-:-:S07]  /*0180*/  FMUL R9, R9, UR6 ;  /* 0x0000000609097c20 */ /* 0x004fce0008400000 */
.L_x_21:
[----:B------:R-:W-:Y:S05]  /*0190*/  BSYNC.RECONVERGENT B0 ;  /* 0x0000000000007941 */ /* 0x000fea0003800200 */
.L_x_20:
[----:B------:R-:W-:Y:S01]  /*01a0*/  STG.E desc[UR4][R4.64], R9 ;  /* 0x0000000904007986 */ /* 0x000fe2000c101904 */
[----:B------:R-:W-:Y:S05]  /*01b0*/  EXIT ;  /* 0x000000000000794d */ /* 0x000fea0003800000 */
.L_x_22:
        /* <DEDUP_REMOVED lines=12> */
.L_x_110:


//--------------------- .text._Z25forward_crop_layer_kernelPfS_iiiiiiiifS_ --------------------------
	.section	.text._Z25forward_crop_layer_kernelPfS_iiiiiiiifS_,"ax",@progbits
	.align	128
        .global         _Z25forward_crop_layer_kernelPfS_iiiiiiiifS_
        .type           _Z25forward_crop_layer_kernelPfS_iiiiiiiifS_,@function
        .size           _Z25forward_crop_layer_kernelPfS_iiiiiiiifS_,(.L_x_111 - _Z25forward_crop_layer_kernelPfS_iiiiiiiifS_)
        .other          _Z25forward_crop_layer_kernelPfS_iiiiiiiifS_,@"STO_CUDA_ENTRY STV_DEFAULT"
_Z25forward_crop_layer_kernelPfS_iiiiiiiifS_:
.text._Z25forward_crop_layer_kernelPfS_iiiiiiiifS_:
[----:B------:R-:W0:Y:S01]  /*0000*/  LDC R1, c[0x0][0x37c] ;  /* 0x0000df00ff017b82 */ /* 0x000e220000000800 */
[----:B------:R-:W1:Y:S07]  /*0010*/  S2R R0, SR_TID.X ;  /* 0x0000000000007919 */ /* 0x000e6e0000002100 */
[----:B------:R-:W-:Y:S01]  /*0020*/  S2UR UR5, SR_CTAID.Y ;  /* 0x00000000000579c3 */ /* 0x000fe20000002600 */
[----:B------:R-:W2:Y:S01]  /*0030*/  LDCU UR4, c[0x0][0x370] ;  /* 0x00006e00ff0477ac */ /* 0x000ea20008000800 */
[----:B0-----:R-:W-:Y:S01]  /*0040*/  VIADD R1, R1, 0xffffffe0 ;  /* 0xffffffe001017836 */ /* 0x001fe20000000000 */
[----:B------:R-:W0:Y:S05]  /*0050*/  LDCU UR7, c[0x0][0x390] ;  /* 0x00007200ff0777ac */ /* 0x000e2a0008000800 */
[----:B------:R-:W2:Y:S08]  /*0060*/  S2UR UR6, SR_CTAID.X ;  /* 0x00000000000679c3 */ /* 0x000eb00000002500 */
[----:B------:R-:W1:Y:S01]  /*0070*/  LDC R3, c[0x0][0x360] ;  /* 0x0000d800ff037b82 */ /* 0x000e620000000800 */
[----:B--2---:R-:W-:-:S06]  /*0080*/  UIMAD UR4, UR4, UR5, UR6 ;  /* 0x00000005040472a4 */ /* 0x004fcc000f8e0206 */
[----:B-1----:R-:W-:-:S05]  /*0090*/  IMAD R3, R3, UR4, R0 ;  /* 0x0000000403037c24 */ /* 0x002fca000f8e0200 */
[----:B0-----:R-:W-:-:S13]  /*00a0*/  ISETP.GE.AND P0, PT, R3, UR7, PT ;  /* 0x0000000703007c0c */ /* 0x001fda000bf06270 */
[----:B------:R-:W-:Y:S05]  /*00b0*/  @P0 EXIT ;  /* 0x000000000000094d */ /* 0x000fea0003800000 */
[----:B------:R-:W0:Y:S01]  /*00c0*/  LDC R2, c[0x0][0x3a4] ;  /* 0x0000e900ff027b82 */ /* 0x000e220000000800 */
[----:B------:R-:W-:Y:S01]  /*00d0*/  IABS R17, R3 ;  /* 0x0000000300117213 */ /* 0x000fe20000000000 */
[----:B------:R-:W1:Y:S01]  /*00e0*/  LDCU.64 UR8, c[0x0][0x358] ;  /* 0x00006b00ff0877ac */ /* 0x000e620008000a00 */
[----:B------:R-:W2:Y:S05]  /*00f0*/  LDCU UR4, c[0x0][0x3ac] ;  /* 0x00007580ff0477ac */ /* 0x000eaa0008000800 */
[----:B------:R-:W3:Y:S01]  /*0100*/  LDC R6, c[0x0][0x3a0] ;  /* 0x0000e800ff067b82 */ /* 0x000ee20000000800 */
[----:B------:R-:W-:Y:S01]  /*0110*/  ISETP.GE.AND P6, PT, R3, RZ, PT ;  /* 0x000000ff0300720c */ /* 0x000fe20003fc6270 */
[----:B------:R-:W4:Y:S01]  /*0120*/  LDCU.64 UR10, c[0x0][0x398] ;  /* 0x00007300ff0a77ac */ /* 0x000f220008000a00 */
[----:B0-----:R-:W-:-:S02]  /*0130*/  IABS R12, R2 ;  /* 0x00000002000c7213 */ /* 0x001fc40000000000 */
[-C--:B------:R-:W-:Y:S02]  /*0140*/  LOP3.LUT R8, R3, R2.reuse, RZ, 0x3c, !PT ;  /* 0x0000000203087212 */ /* 0x080fe400078e3cff */
[----:B------:R-:W0:Y:S01]  /*0150*/  I2F.RP R0, R12 ;  /* 0x0000000c00007306 */ /* 0x000e220000209400 */
[----:B------:R-:W-:Y:S02]  /*0160*/  ISETP.NE.AND P4, PT, R2, RZ, PT ;  /* 0x000000ff0200720c */ /* 0x000fe40003f85270 */
[----:B------:R-:W-:Y:S02]  /*0170*/  ISETP.GE.AND P2, PT, R8, RZ, PT ;  /* 0x000000ff0800720c */ /* 0x000fe40003f46270 */
[----:B------:R-:W-:Y:S02]  /*0180*/  LOP3.LUT R15, RZ, R2, RZ, 0x33, !PT ;  /* 0x00000002ff0f7212 */ /* 0x000fe400078e33ff */
[----:B---3--:R-:W-:Y:S01]  /*0190*/  ISETP.NE.AND P5, PT, R6, RZ, PT ;  /* 0x000000ff0600720c */ /* 0x008fe20003fa5270 */
[----:B0-----:R-:W0:Y:S02]  /*01a0*/  MUFU.RCP R0, R0 ;  /* 0x0000000000007308 */ /* 0x001e240000001000 */
[----:B0-----:R-:W-:Y:S01]  /*01b0*/  VIADD R4, R0, 0xffffffe ;  /* 0x0ffffffe00047836 */ /* 0x001fe20000000000 */
[----:B------:R-:W-:-:S05]  /*01c0*/  IABS R0, R6 ;  /* 0x0000000600007213 */ /* 0x000fca0000000000 */
[----:B------:R0:W3:Y:S08]  /*01d0*/  F2I.FTZ.U32.TRUNC.NTZ R5, R4 ;  /* 0x0000000400057305 */ /* 0x0000f0000021f000 */
[----:B------:R-:W5:Y:S01]  /*01e0*/  I2F.RP R9, R0 ;  /* 0x0000000000097306 */ /* 0x000f620000209400 */
[----:B0-----:R-:W-:Y:S02]  /*01f0*/  IMAD.MOV.U32 R4, RZ, RZ, RZ ;  /* 0x000000ffff047224 */ /* 0x001fe400078e00ff */
[----:B---3--:R-:W-:-:S04]  /*0200*/  IMAD.MOV R7, RZ, RZ, -R5 ;  /* 0x000000ffff077224 */ /* 0x008fc800078e0a05 */
[----:B------:R-:W-:-:S04]  /*0210*/  IMAD R7, R7, R12, RZ ;  /* 0x0000000c07077224 */ /* 0x000fc800078e02ff */
[----:B------:R-:W-:Y:S01]  /*0220*/  IMAD.HI.U32 R5, R5, R7, R4 ;  /* 0x0000000705057227 */ /* 0x000fe200078e0004 */
[----:B-----5:R-:W0:Y:S01]  /*0230*/  MUFU.RCP R9, R9 ;  /* 0x0000000900097308 */ /* 0x020e220000001000 */
[----:B------:R-:W3:Y:S04]  /*0240*/  LDC R7, c[0x0][0x394] ;  /* 0x0000e500ff077b82 */ /* 0x000ee80000000800 */
[----:B------:R-:W-:-:S04]  /*0250*/  IMAD.HI.U32 R4, R5, R17, RZ ;  /* 0x0000001105047227 */ /* 0x000fc800078e00ff */
[----:B------:R-:W-:-:S04]  /*0260*/  IMAD.MOV R5, RZ, RZ, -R4 ;  /* 0x000000ffff057224 */ /* 0x000fc800078e0a04 */
[----:B------:R-:W-:Y:S02]  /*0270*/  IMAD R17, R12, R5, R17 ;  /* 0x000000050c117224 */ /* 0x000fe400078e0211 */
[----:B0-----:R-:W-:-:S03]  /*0280*/  VIADD R5, R9, 0xffffffe ;  /* 0x0ffffffe09057836 */ /* 0x001fc60000000000 */
[----:B------:R-:W-:-:S03]  /*0290*/  ISETP.GT.U32.AND P1, PT, R12, R17, PT ;  /* 0x000000110c00720c */ /* 0x000fc60003f24070 */
[----:B------:R-:W0:Y:S01]  /*02a0*/  F2I.FTZ.U32.TRUNC.NTZ R5, R5 ;  /* 0x0000000500057305 */ /* 0x000e22000021f000 */
[-C--:B---3--:R-:W-:Y:S02]  /*02b0*/  IABS R11, R7.reuse ;  /* 0x00000007000b7213 */ /* 0x088fe40000000000 */
[----:B------:R-:W-:Y:S02]  /*02c0*/  ISETP.NE.AND P3, PT, R7, RZ, PT ;  /* 0x000000ff0700720c */ /* 0x000fe40003f65270 */
[----:B------:R-:W-:-:S05]  /*02d0*/  LOP3.LUT R13, RZ, R7, RZ, 0x33, !PT ;  /* 0x00000007ff0d7212 */ /* 0x000fca00078e33ff */
[----:B------:R-:W-:Y:S01]  /*02e0*/  @!P1 IADD3 R17, PT, PT, R17, -R12, RZ ;  /* 0x8000000c11119210 */ /* 0x000fe20007ffe0ff */
[----:B------:R-:W-:-:S03]  /*02f0*/  @!P1 VIADD R4, R4, 0x1 ;  /* 0x0000000104049836 */ /* 0x000fc60000000000 */
[----:B------:R-:W-:Y:S01]  /*0300*/  ISETP.GE.U32.AND P0, PT, R17, R12, PT ;  /* 0x0000000c1100720c */ /* 0x000fe20003f06070 */
[----:B0-----:R-:W-:-:S04]  /*0310*/  IMAD.MOV R9, RZ, RZ, -R5 ;  /* 0x000000ffff097224 */ /* 0x001fc800078e0a05 */
[----:B------:R-:W-:-:S08]  /*0320*/  IMAD R9, R9, R0, RZ ;  /* 0x0000000009097224 */ /* 0x000fd000078e02ff */
[----:B------:R-:W-:-:S04]  /*0330*/  @P0 VIADD R4, R4, 0x1 ;  /* 0x0000000104040836 */ /* 0x000fc80000000000 */
[----:B------:R-:W-:-:S05]  /*0340*/  @!P2 IMAD.MOV R4, RZ, RZ, -R4 ;  /* 0x000000ffff04a224 */ /* 0x000fca00078e0a04 */
[----:B------:R-:W-:Y:S01]  /*0350*/  SEL R21, R15, R4, !P4 ;  /* 0x000000040f157207 */ /* 0x000fe20006000000 */
[----:B------:R-:W-:-:S03]  /*0360*/  HFMA2 R4, -RZ, RZ, 0, 0 ;  /* 0x00000000ff047431 */ /* 0x000fc600000001ff */
[----:B------:R-:W-:Y:S02]  /*0370*/  IABS R19, R21 ;  /* 0x0000001500137213 */ /* 0x000fe40000000000 */
[----:B------:R-:W-:-:S04]  /*0380*/  LOP3.LUT R8, R21, R6, RZ, 0x3c, !PT ;  /* 0x0000000615087212 */ /* 0x000fc800078e3cff */
[----:B------:R-:W-:Y:S01]  /*0390*/  ISETP.GE.AND P2, PT, R8, RZ, PT ;  /* 0x000000ff0800720c */ /* 0x000fe20003f46270 */
[----:B------:R-:W-:Y:S01]  /*03a0*/  IMAD.HI.U32 R4, R5, R9, R4 ;  /* 0x0000000905047227 */ /* 0x000fe200078e0004 */
[----:B------:R-:W-:Y:S01]  /*03b0*/  LOP3.LUT R8, RZ, R6, RZ, 0x33, !PT ;  /* 0x00000006ff087212 */ /* 0x000fe200078e33ff */
[----:B------:R-:W0:Y:S04]  /*03c0*/  I2F.RP R9, R11 ;  /* 0x0000000b00097306 */ /* 0x000e280000209400 */
[----:B------:R-:W-:-:S04]  /*03d0*/  IMAD.HI.U32 R4, R4, R19, RZ ;  /* 0x0000001304047227 */ /* 0x000fc800078e00ff */
[----:B------:R-:W-:-:S04]  /*03e0*/  IMAD.MOV R5, RZ, RZ, -R4 ;  /* 0x000000ffff057224 */ /* 0x000fc800078e0a04 */
[C---:B------:R-:W-:Y:S01]  /*03f0*/  IMAD R19, R0.reuse, R5, R19 ;  /* 0x0000000500137224 */ /* 0x040fe200078e0213 */
[----:B0-----:R-:W0:Y:S04]  /*0400*/  MUFU.RCP R9, R9 ;  /* 0x0000000900097308 */ /* 0x001e280000001000 */
[----:B------:R-:W-:-:S13]  /*0410*/  ISETP.GT.U32.AND P1, PT, R0, R19, PT ;  /* 0x000000130000720c */ /* 0x000fda0003f24070 */
[----:B------:R-:W-:Y:S02]  /*0420*/  @!P1 IMAD.IADD R19, R19, 0x1, -R0 ;  /* 0x0000000113139824 */ /* 0x000fe400078e0a00 */
[----:B0-----:R-:W-:Y:S02]  /*0430*/  VIADD R5, R9, 0xffffffe ;  /* 0x0ffffffe09057836 */ /* 0x001fe40000000000 */
[----:B------:R-:W-:Y:S01]  /*0440*/  @!P1 VIADD R4, R4, 0x1 ;  /* 0x0000000104049836 */ /* 0x000fe20000000000 */
[----:B------:R-:W-:-:S03]  /*0450*/  ISETP.GE.U32.AND P0, PT, R19, R0, PT ;  /* 0x000000001300720c */ /* 0x000fc60003f06070 */
[----:B------:R-:W0:Y:S10]  /*0460*/  F2I.FTZ.U32.TRUNC.NTZ R5, R5 ;  /* 0x0000000500057305 */ /* 0x000e34000021f000 */
[----:B------:R-:W-:-:S04]  /*0470*/  @P0 VIADD R4, R4, 0x1 ;  /* 0x0000000104040836 */ /* 0x000fc80000000000 */
[----:B------:R-:W-:Y:S01]  /*0480*/  @!P2 IMAD.MOV R4, RZ, RZ, -R4 ;  /* 0x000000ffff04a224 */ /* 0x000fe200078e0a04 */
[----:B0-----:R-:W-:-:S04]  /*0490*/  IADD3 R10, PT, PT, RZ, -R5, RZ ;  /* 0x80000005ff0a7210 */ /* 0x001fc80007ffe0ff */
[----:B------:R-:W-:Y:S01]  /*04a0*/  SEL R16, R8, R4, !P5 ;  /* 0x0000000408107207 */ /* 0x000fe20006800000 */
[----:B------:R-:W-:Y:S02]  /*04b0*/  IMAD R9, R10, R11, RZ ;  /* 0x0000000b0a097224 */ /* 0x000fe400078e02ff */
[----:B------:R-:W-:Y:S01]  /*04c0*/  IMAD.MOV.U32 R4, RZ, RZ, RZ ;  /* 0x000000ffff047224 */ /* 0x000fe200078e00ff */
[----:B------:R-:W-:-:S03]  /*04d0*/  IABS R18, R16 ;  /* 0x0000001000127213 */ /* 0x000fc60000000000 */
[----:B------:R-:W-:-:S06]  /*04e0*/  IMAD.HI.U32 R4, R5, R9, R4 ;  /* 0x0000000905047227 */ /* 0x000fcc00078e0004 */
[----:B------:R-:W-:-:S04]  /*04f0*/  IMAD.HI.U32 R9, R4, R18, RZ ;  /* 0x0000001204097227 */ /* 0x000fc800078e00ff */
[----:B------:R-:W-:-:S04]  /*0500*/  IMAD.MOV R4, RZ, RZ, -R9 ;  /* 0x000000ffff047224 */ /* 0x000fc800078e0a09 */
[----:B------:R-:W-:Y:S01]  /*0510*/  IMAD R18, R11, R4, R18 ;  /* 0x000000040b127224 */ /* 0x000fe200078e0212 */
[----:B------:R-:W-:-:S04]  /*0520*/  LOP3.LUT R4, R16, R7, RZ, 0x3c, !PT ;  /* 0x0000000710047212 */ /* 0x000fc800078e3cff */
[----:B------:R-:W-:Y:S02]  /*0530*/  ISETP.GT.U32.AND P1, PT, R11, R18, PT ;  /* 0x000000120b00720c */ /* 0x000fe40003f24070 */
[----:B------:R-:W-:Y:S02]  /*0540*/  ISETP.GE.AND P2, PT, R4, RZ, PT ;  /* 0x000000ff0400720c */ /* 0x000fe40003f46270 */
[----:B------:R-:W0:Y:S09]  /*0550*/  LDC.64 R4, c[0x0][0x388] ;  /* 0x0000e200ff047b82 */ /* 0x000e320000000a00 */
[----:B------:R-:W-:-:S02]  /*0560*/  @!P1 IMAD.IADD R18, R18, 0x1, -R11 ;  /* 0x0000000112129824 */ /* 0x000fc400078e0a0b */
[----:B------:R-:W-:-:S03]  /*0570*/  @!P1 VIADD R9, R9, 0x1 ;  /* 0x0000000109099836 */ /* 0x000fc60000000000 */
[----:B------:R-:W-:-:S13]  /*0580*/  ISETP.GE.U32.AND P0, PT, R18, R11, PT ;  /* 0x0000000b1200720c */ /* 0x000fda0003f06070 */
[----:B------:R-:W-:-:S05]  /*0590*/  @P0 IADD3 R9, PT, PT, R9, 0x1, RZ ;  /* 0x0000000109090810 */ /* 0x000fca0007ffe0ff */
[----:B------:R-:W-:-:S05]  /*05a0*/  @!P2 IMAD.MOV R9, RZ, RZ, -R9 ;  /* 0x000000ffff09a224 */ /* 0x000fca00078e0a09 */
[----:B------:R-:W-:-:S04]  /*05b0*/  SEL R9, R13, R9, !P3 ;  /* 0x000000090d097207 */ /* 0x000fc80005800000 */
[----:B------:R-:W-:-:S05]  /*05c0*/  LEA R23, R9, 0x4, 0x3 ;  /* 0x0000000409177811 */ /* 0x000fca00078e18ff */
[----:B0-----:R-:W-:Y:S01]  /*05d0*/  IMAD.WIDE R4, R23, 0x4, R4 ;  /* 0x0000000417047825 */ /* 0x001fe200078e0204 */
[----:B--2---:R-:W-:Y:S01]  /*05e0*/  ISETP.NE.AND P0, PT, RZ, UR4, PT ;  /* 0x00000004ff007c0c */ /* 0x004fe2000bf05270 */
[----:B------:R-:W0:Y:S01]  /*05f0*/  LDCU UR4, c[0x0][0x3a8] ;  /* 0x00007500ff0477ac */ /* 0x000e220008000800 */
[----:B------:R-:W2:Y:S02]  /*0600*/  LDC R23, c[0x0][0x3b0] ;  /* 0x0000ec00ff177b82 */ /* 0x000ea40000000800 */
[----:B-1----:R-:W3:Y:S04]  /*0610*/  LDG.E R24, desc[UR8][R4.64+0xc] ;  /* 0x00000c0804187981 */ /* 0x002ee8000c1e1900 */
[----:B------:R-:W5:Y:S04]  /*0620*/  LDG.E R22, desc[UR8][R4.64] ;  /* 0x0000000804167981 */ /* 0x000f68000c1e1900 */
[----:B------:R-:W5:Y:S04]  /*0630*/  LDG.E R14, desc[UR8][R4.64+0x4] ;  /* 0x00000408040e7981 */ /* 0x000f68000c1e1900 */
[----:B------:R1:W5:Y:S01]  /*0640*/  @P0 LDG.E R20, desc[UR8][R4.64+0x8] ;  /* 0x0000080804140981 */ /* 0x000362000c1e1900 */
[-C--:B------:R-:W-:Y:S01]  /*0650*/  ISETP.GT.U32.AND P1, PT, R12, R17.reuse, PT ;  /* 0x000000110c00720c */ /* 0x080fe20003f24070 */
[----:B------:R-:W-:Y:S01]  /*0660*/  IMAD.IADD R12, R17, 0x1, -R12 ;  /* 0x00000001110c7824 */ /* 0x000fe200078e0a0c */
[----:B0-----:R-:W-:Y:S01]  /*0670*/  ISETP.NE.AND P2, PT, RZ, UR4, PT ;  /* 0x00000004ff007c0c */ /* 0x001fe2000bf45270 */
[----:B----4-:R-:W-:Y:S01]  /*0680*/  IMAD R7, R7, UR10, RZ ;  /* 0x0000000a07077c24 */ /* 0x010fe2000f8e02ff */
[----:B------:R-:W-:Y:S01]  /*0690*/  IADD3 R2, PT, PT, -R2, UR11, RZ ;  /* 0x0000000b02027c10 */ /* 0x000fe2000fffe1ff */
[----:B------:R-:W-:Y:S01]  /*06a0*/  BSSY.RECONVERGENT B0, `(.L_x_23) ;  /* 0x0000075000007945 */ /* 0x000fe20003800200 */
[----:B------:R-:W-:-:S02]  /*06b0*/  SEL R12, R12, R17, !P1 ;  /* 0x000000110c0c7207 */ /* 0x000fc40004800000 */
[----:B------:R-:W-:Y:S01]  /*06c0*/  IADD3 R6, PT, PT, -R6, UR10, RZ ;  /* 0x0000000a06067c10 */ /* 0x000fe2000fffe1ff */
[----:B--2---:R-:W-:Y:S02]  /*06d0*/  FADD R10, R23, R23 ;  /* 0x00000017170a7221 */ /* 0x004fe40000000000 */
[----:B------:R-:W-:Y:S01]  /*06e0*/  @!P6 IMAD.MOV R12, RZ, RZ, -R12 ;  /* 0x000000ffff0ce224 */ /* 0x000fe200078e0a0c */
[----:B------:R-:W-:-:S04]  /*06f0*/  ISETP.GE.AND P6, PT, R21, RZ, PT ;  /* 0x000000ff1500720c */ /* 0x000fc80003fc6270 */
[----:B-1----:R-:W-:Y:S02]  /*0700*/  SEL R4, R15, R12, !P4 ;  /* 0x0000000c0f047207 */ /* 0x002fe40006000000 */
[-C--:B------:R-:W-:Y:S02]  /*0710*/  ISETP.GT.U32.AND P4, PT, R0, R19.reuse, PT ;  /* 0x000000130000720c */ /* 0x080fe40003f84070 */
[----:B------:R-:W-:Y:S02]  /*0720*/  IADD3 R0, PT, PT, R19, -R0, RZ ;  /* 0x8000000013007210 */ /* 0x000fe40007ffe0ff */
[----:B------:R-:W-:Y:S02]  /*0730*/  I2FP.F32.S32 R15, R6 ;  /* 0x00000006000f7245 */ /* 0x000fe40000201400 */
[----:B------:R-:W-:Y:S02]  /*0740*/  SEL R19, R0, R19, !P4 ;  /* 0x0000001300137207 */ /* 0x000fe40006000000 */
[----:B------:R-:W-:Y:S01]  /*0750*/  ISETP.GE.AND P4, PT, R16, RZ, PT ;  /* 0x000000ff1000720c */ /* 0x000fe20003f86270 */
[----:B------:R-:W0:Y:S02]  /*0760*/  LDC R0, c[0x0][0x2f8] ;  /* 0x0000be00ff007b82 */ /* 0x000e240000000800 */
[----:B------:R-:W-:Y:S01]  /*0770*/  @!P6 IMAD.MOV R19, RZ, RZ, -R19 ;  /* 0x000000ffff13e224 */ /* 0x000fe200078e0a13 */
[----:B------:R-:W-:Y:S01]  /*0780*/  ISETP.GT.U32.AND P6, PT, R11, R18, PT ;  /* 0x000000120b00720c */ /* 0x000fe20003fc4070 */
[----:B------:R-:W-:-:S03]  /*0790*/  IMAD.IADD R11, R18, 0x1, -R11 ;  /* 0x00000001120b7824 */ /* 0x000fc600078e0a0b */
[----:B------:R-:W-:Y:S02]  /*07a0*/  SEL R19, R8, R19, !P5 ;  /* 0x0000001308137207 */ /* 0x000fe40006800000 */
[----:B------:R-:W-:Y:S02]  /*07b0*/  SEL R18, R11, R18, !P6 ;  /* 0x000000120b127207 */ /* 0x000fe40007000000 */
[----:B------:R-:W-:Y:S01]  /*07c0*/  I2FP.F32.S32 R11, R2 ;  /* 0x00000002000b7245 */ /* 0x000fe20000201400 */
[----:B------:R-:W-:Y:S02]  /*07d0*/  IMAD R2, R7, UR11, RZ ;  /* 0x0000000b07027c24 */ /* 0x000fe4000f8e02ff */
[----:B------:R-:W-:Y:S02]  /*07e0*/  @!P4 IMAD.MOV R18, RZ, RZ, -R18 ;  /* 0x000000ffff12c224 */ /* 0x000fe400078e0a12 */
[----:B------:R-:W-:-:S03]  /*07f0*/  IMAD R9, R9, R2, RZ ;  /* 0x0000000209097224 */ /* 0x000fc600078e02ff */
[----:B------:R-:W-:Y:S02]  /*0800*/  SEL R7, R13, R18, !P3 ;  /* 0x000000120d077207 */ /* 0x000fe40005800000 */
[----:B0-----:R-:W-:Y:S01]  /*0810*/  IADD3 R2, PT, PT, -R0, R1, R0 ;  /* 0x0000000100027210 */ /* 0x001fe20007ffe100 */
[----:B---3--:R-:W-:Y:S01]  /*0820*/  FFMA R10, R24, R10, -R23 ;  /* 0x0000000a180a7223 */ /* 0x008fe20000000817 */
[----:B------:R-:W-:Y:S02]  /*0830*/  @!P2 IMAD.MOV.U32 R10, RZ, RZ, RZ ;  /* 0x000000ffff0aa224 */ /* 0x000fe400078e00ff */
[C---:B-----5:R-:W-:Y:S02]  /*0840*/  FMUL R6, R11.reuse, R22 ;  /* 0x000000160b067220 */ /* 0x060fe40000400000 */
[----:B------:R-:W-:Y:S01]  /*0850*/  IMAD.MOV.U32 R5, RZ, RZ, R10 ;  /* 0x000000ffff057224 */ /* 0x000fe200078e000a */
[----:B------:R-:W-:Y:S01]  /*0860*/  FSETP.NEU.AND P1, PT, |R10|, +INF , PT ;  /* 0x7f8000000a00780b */ /* 0x000fe20003f2d200 */
[----:B------:R-:W-:Y:S01]  /*0870*/  @!P2 FMUL R6, R11, 0.5 ;  /* 0x3f0000000b06a820 */ /* 0x000fe20000400000 */
[C---:B------:R-:W-:Y:S01]  /*0880*/  FMUL R14, R15.reuse, R14 ;  /* 0x0000000e0f0e7220 */ /* 0x040fe20000400000 */
[----:B------:R-:W-:Y:S01]  /*0890*/  I2FP.F32.S32 R11, R19 ;  /* 0x00000013000b7245 */ /* 0x000fe20000201400 */
[----:B------:R-:W-:Y:S01]  /*08a0*/  @!P2 FMUL R14, R15, 0.5 ;  /* 0x3f0000000f0ea820 */ /* 0x000fe20000400000 */
[----:B------:R-:W-:-:S03]  /*08b0*/  FSETP.GT.AND P0, PT, R20, 0.5, P0 ;  /* 0x3f0000001400780b */ /* 0x000fc60000704000 */
[----:B------:R-:W-:Y:S01]  /*08c0*/  FADD R11, R11, R14 ;  /* 0x0000000e0b0b7221 */ /* 0x000fe20000000000 */
[----:B------:R-:W-:Y:S01]  /*08d0*/  SEL R14, RZ, 0x1, !P0 ;  /* 0x00000001ff0e7807 */ /* 0x000fe20004000000 */
[----:B------:R-:W-:-:S03]  /*08e0*/  @!P2 IMAD.MOV.U32 R14, RZ, RZ, RZ ;  /* 0x000000ffff0ea224 */ /* 0x000fc600078e00ff */
[----:B------:R-:W-:-:S04]  /*08f0*/  @!P1 FMUL R5, RZ, R10 ;  /* 0x0000000aff059220 */ /* 0x000fc80000400000 */
[C---:B------:R-:W-:Y:S01]  /*0900*/  FMUL R12, R5.reuse, 0.63661974668502807617 ;  /* 0x3f22f983050c7820 */ /* 0x040fe20000400000 */
[----:B------:R-:W-:-:S05]  /*0910*/  FSETP.GT.AND P3, PT, |R5|, 105615, PT ;  /* 0x47ce47800500780b */ /* 0x000fca0003f64200 */
[----:B------:R-:W0:Y:S02]  /*0920*/  F2I.NTZ R12, R12 ;  /* 0x0000000c000c7305 */ /* 0x000e240000203100 */
[----:B0-----:R-:W-:-:S05]  /*0930*/  I2FP.F32.S32 R8, R12 ;  /* 0x0000000c00087245 */ /* 0x001fca0000201400 */
[----:B------:R-:W-:-:S04]  /*0940*/  FFMA R13, -R8, 1.5707962512969970703, R5 ;  /* 0x3fc90fda080d7823 */ /* 0x000fc80000000105 */
[----:B------:R-:W-:-:S04]  /*0950*/  FFMA R13, -R8, 7.5497894158615963534e-08, R13 ;  /* 0x33a22168080d7823 */ /* 0x000fc8000000010d */
[----:B------:R-:W-:Y:S01]  /*0960*/  FFMA R13, -R8, 5.3903029534742383927e-15, R13 ;  /* 0x27c234c5080d7823 */ /* 0x000fe2000000010d */
[----:B------:R-:W-:Y:S01]  /*0970*/  SHF.R.S32.HI R8, RZ, 0x1f, R9 ;  /* 0x0000001fff087819 */ /* 0x000fe20000011409 */
[----:B------:R-:W-:Y:S06]  /*0980*/  @!P3 BRA `(.L_x_24) ;  /* 0x000000040018b947 */ /* 0x000fec0003800000 */
[----:B------:R-:W-:Y:S01]  /*0990*/  IMAD.SHL.U32 R0, R5, 0x100, RZ ;  /* 0x0000010005007824 */ /* 0x000fe200078e00ff */
[----:B------:R-:W-:Y:S01]  /*09a0*/  SHF.R.U32.HI R16, RZ, 0x17, R5 ;  /* 0x00000017ff107819 */ /* 0x000fe20000011605 */
[----:B------:R-:W-:Y:S01]  /*09b0*/  IMAD.MOV.U32 R15, RZ, RZ, R2 ;  /* 0x000000ffff0f7224 */ /* 0x000fe200078e0002 */
[----:B------:R-:W-:Y:S01]  /*09c0*/  MOV R13, RZ ;  /* 0x000000ff000d7202 */ /* 0x000fe20000000f00 */
[----:B------:R-:W-:Y:S01]  /*09d0*/  UMOV UR4, URZ ;  /* 0x000000ff00047c82 */ /* 0x000fe20008000000 */
[----:B------:R-:W-:Y:S01]  /*09e0*/  LOP3.LUT R17, R0, 0x80000000, RZ, 0xfc, !PT ;  /* 0x8000000000117812 */ /* 0x000fe200078efcff */
[----:B------:R-:W-:-:S06]  /*09f0*/  UMOV UR5, 0xfffffffa ;  /* 0xfffffffa00057882 */ /* 0x000fcc0000000000 */
.L_x_25:
[----:B------:R-:W0:Y:S01]  /*0a00*/  LDCU UR6, c[0x3][UR4] ;  /* 0x00c00000040677ac */ /* 0x000e220008000800 */
[----:B------:R-:W-:Y:S02]  /*0a10*/  IMAD.MOV.U32 R12, RZ, RZ, R13 ;  /* 0x000000ffff0c7224 */ /* 0x000fe400078e000d */
[----:B------:R-:W-:Y:S01]  /*0a20*/  IMAD.MOV.U32 R13, RZ, RZ, RZ ;  /* 0x000000ffff0d7224 */ /* 0x000fe200078e00ff */
[----:B------:R-:W-:Y:S02]  /*0a30*/  UIADD3 UR5, UPT, UPT, UR5, 0x1, URZ ;  /* 0x0000000105057890 */ /* 0x000fe4000fffe0ff */
[----:B------:R-:W-:Y:S02]  /*0a40*/  UIADD3 UR4, UPT, UPT, UR4, 0x4, URZ ;  /* 0x0000000404047890 */ /* 0x000fe4000fffe0ff */
[----:B------:R-:W-:Y:S01]  /*0a50*/  UISETP.NE.AND UP0, UPT, UR5, URZ, UPT ;  /* 0x000000ff0500728c */ /* 0x000fe2000bf05270 */
[----:B0-----:R-:W-:-:S05]  /*0a60*/  IMAD.WIDE.U32 R12, R17, UR6, R12 ;  /* 0x00000006110c7c25 */ /* 0x001fca000f8e000c */
[----:B------:R0:W-:Y:S02]  /*0a70*/  STL [R15], R12 ;  /* 0x0000000c0f007387 */ /* 0x0001e40000100800 */
[----:B0-----:R-:W-:Y:S01]  /*0a80*/  VIADD R15, R15, 0x4 ;  /* 0x000000040f0f7836 */ /* 0x001fe20000000000 */
[----:B------:R-:W-:Y:S06]  /*0a90*/  BRA.U UP0, `(.L_x_25) ;  /* 0xfffffffd00d87547 */ /* 0x000fec000b83ffff */
[C---:B------:R-:W-:Y:S01]  /*0aa0*/  LOP3.LUT R0, R16.reuse, 0xff, RZ, 0xc0, !PT ;  /* 0x000000ff10007812 */ /* 0x040fe200078ec0ff */
[----:B------:R0:W-:Y:S01]  /*0ab0*/  STL [R2+0x18], R13 ;  /* 0x0000180d02007387 */ /* 0x0001e20000100800 */
[----:B------:R-:W-:-:S03]  /*0ac0*/  LOP3.LUT P0, R16, R16, 0x1f, RZ, 0xc0, !PT ;  /* 0x0000001f10107812 */ /* 0x000fc6000780c0ff */
[----:B------:R-:W-:-:S05]  /*0ad0*/  VIADD R0, R0, 0xffffff80 ;  /* 0xffffff8000007836 */ /* 0x000fca0000000000 */
[----:B------:R-:W-:-:S04]  /*0ae0*/  SHF.R.U32.HI R0, RZ, 0x5, R0 ;  /* 0x00000005ff007819 */ /* 0x000fc80000011600 */
[----:B------:R-:W-:-:S04]  /*0af0*/  IADD3 R15, PT, PT, -R0, 0x6, RZ ;  /* 0x00000006000f7810 */ /* 0x000fc80007ffe1ff */
[----:B------:R-:W-:-:S05]  /*0b00*/  LEA R15, R15, R2, 0x2 ;  /* 0x000000020f0f7211 */ /* 0x000fca00078e10ff */
[----:B------:R-:W2:Y:S04]  /*0b10*/  LDL R12, [R15] ;  /* 0x000000000f0c7983 */ /* 0x000ea80000100800 */
[----:B------:R-:W3:Y:S04]  /*0b20*/  @P0 LDL R21, [R15+-0x8] ;  /* 0xfffff8000f150983 */ /* 0x000ee80000100800 */
[----:B------:R-:W4:Y:S01]  /*0b30*/  LDL R17, [R15+-0x4] ;  /* 0xfffffc000f117983 */ /* 0x000f220000100800 */
[----:B------:R-:W-:Y:S02]  /*0b40*/  @P0 IADD3 R0, PT, PT, -R16, 0x20, RZ ;  /* 0x0000002010000810 */ /* 0x000fe40007ffe1ff */
[----:B--2---:R-:W-:-:S02]  /*0b50*/  @P0 SHF.L.U32 R19, R12, R16, RZ ;  /* 0x000000100c130219 */ /* 0x004fc400000006ff */
[-C--:B---3--:R-:W-:Y:S02]  /*0b60*/  @P0 SHF.R.U32.HI R21, RZ, R0.reuse, R21 ;  /* 0x00000000ff150219 */ /* 0x088fe40000011615 */
[----:B----4-:R-:W-:Y:S02]  /*0b70*/  @P0 SHF.R.U32.HI R0, RZ, R0, R17 ;  /* 0x00000000ff000219 */ /* 0x010fe40000011611 */
[----:B------:R-:W-:-:S03]  /*0b80*/  @P0 SHF.L.U32 R16, R17, R16, RZ ;  /* 0x0000001011100219 */ /* 0x000fc600000006ff */
[----:B------:R-:W-:Y:S02]  /*0b90*/  @P0 IMAD.IADD R12, R0, 0x1, R19 ;  /* 0x00000001000c0824 */ /* 0x000fe400078e0213 */
[----:B------:R-:W-:-:S05]  /*0ba0*/  @P0 IMAD.IADD R17, R21, 0x1, R16 ;  /* 0x0000000115110824 */ /* 0x000fca00078e0210 */
[C---:B------:R-:W-:Y:S01]  /*0bb0*/  SHF.L.U32.HI R19, R17.reuse, 0x2, R12 ;  /* 0x0000000211137819 */ /* 0x040fe2000001060c */
[----:B------:R-:W-:-:S03]  /*0bc0*/  IMAD.SHL.U32 R17, R17, 0x4, RZ ;  /* 0x0000000411117824 */ /* 0x000fc600078e00ff */
[----:B0-----:R-:W-:-:S04]  /*0bd0*/  SHF.R.U32.HI R13, RZ, 0x1f, R19 ;  /* 0x0000001fff0d7819 */ /* 0x001fc80000011613 */
[----:B------:R-:W-:Y:S02]  /*0be0*/  ISETP.NE.AND P0, PT, R13, RZ, PT ;  /* 0x000000ff0d00720c */ /* 0x000fe40003f05270 */
[----:B------:R-:W-:Y:S02]  /*0bf0*/  LEA.HI R12, R12, R13, RZ, 0x2 ;  /* 0x0000000d0c0c7211 */ /* 0x000fe400078f10ff */
[----:B------:R-:W-:-:S09]  /*0c00*/  ISETP.NE.AND P2, PT, R17, RZ, P0 ;  /* 0x000000ff1100720c */ /* 0x000fd20000745270 */
[----:B------:R-:W-:-:S05]  /*0c10*/  @P0 LOP3.LUT R0, RZ, R19, RZ, 0x33, !PT ;  /* 0x00000013ff000212 */ /* 0x000fca00078e33ff */
[C---:B------:R-:W-:Y:S01]  /*0c20*/  @P0 VIADD R15, R0.reuse, 0x1 ;  /* 0x00000001000f0836 */ /* 0x040fe20000000000 */
[----:B------:R-:W-:-:S05]  /*0c30*/  @P2 IADD3 R15, PT, PT, R0, RZ, RZ ;  /* 0x000000ff000f2210 */ /* 0x000fca0007ffe0ff */
[----:B------:R-:W-:-:S04]  /*0c40*/  @P0 IMAD.MOV.U32 R19, RZ, RZ, R15 ;  /* 0x000000ffff130224 */ /* 0x000fc800078e000f */
[----:B------:R-:W0:Y:S02]  /*0c50*/  FLO.U32 R0, R19 ;  /* 0x0000001300007300 */ /* 0x000e2400000e0000 */
[----:B0-----:R-:W-:Y:S01]  /*0c60*/  IADD3 R16, PT, PT, -R0, 0x1f, RZ ;  /* 0x0000001f00107810 */ /* 0x001fe20007ffe1ff */
[--C-:B------:R-:W-:Y:S02]  /*0c70*/  IMAD.MOV.U32 R0, RZ, RZ, R17.reuse ;  /* 0x000000ffff007224 */ /* 0x100fe400078e0011 */
[----:B------:R-:W-:Y:S01]  /*0c80*/  @P0 IMAD.MOV R0, RZ, RZ, -R17 ;  /* 0x000000ffff000224 */ /* 0x000fe200078e0a11 */
[C---:B------:R-:W-:Y:S02]  /*0c90*/  ISETP.NE.AND P2, PT, R16.reuse, RZ, PT ;  /* 0x000000ff1000720c */ /* 0x040fe40003f45270 */
[----:B------:R-:W-:Y:S02]  /*0ca0*/  IADD3 R17, PT, PT, -R16, 0x20, RZ ;  /* 0x0000002010117810 */ /* 0x000fe40007ffe1ff */
[----:B------:R-:W-:-:S02]  /*0cb0*/  SHF.L.U32 R15, R19, R16, RZ ;  /* 0x00000010130f7219 */ /* 0x000fc400000006ff */
[----:B------:R-:W-:-:S07]  /*0cc0*/  SHF.R.U32.HI R0, RZ, R17, R0 ;  /* 0x00000011ff007219 */ /* 0x000fce0000011600 */
[----:B------:R-:W-:-:S04]  /*0cd0*/  @P2 IMAD.IADD R19, R15, 0x1, R0 ;  /* 0x000000010f132824 */ /* 0x000fc800078e0200 */
[----:B------:R-:W-:-:S05]  /*0ce0*/  IMAD.HI.U32 R0, R19, -0x36f0255e, RZ ;  /* 0xc90fdaa213007827 */ /* 0x000fca00078e00ff */
[----:B------:R-:W-:-:S13]  /*0cf0*/  ISETP.GE.AND P3, PT, R0, 0x1, PT ;  /* 0x000000010000780c */ /* 0x000fda0003f66270 */
[----:B------:R-:W-:Y:S02]  /*0d00*/  @P3 IMAD R15, R19, -0x36f0255e, RZ ;  /* 0xc90fdaa2130f3824 */ /* 0x000fe400078e02ff */
[----:B------:R-:W-:-:S03]  /*0d10*/  @P3 VIADD R16, R16, 0x1 ;  /* 0x0000000110103836 */ /* 0x000fc60000000000 */
[----:B------:R-:W-:Y:S02]  /*0d20*/  @P3 SHF.L.U32.HI R0, R15, 0x1, R0 ;  /* 0x000000010f003819 */ /* 0x000fe40000010600 */
[----:B------:R-:W-:Y:S02]  /*0d30*/  LOP3.LUT R15, R5, 0x80000000, RZ, 0xc0, !PT ;  /* 0x80000000050f7812 */ /* 0x000fe400078ec0ff */
[----:B------:R-:W-:Y:S02]  /*0d40*/  IADD3 R0, PT, PT, R0, 0x1, RZ ;  /* 0x0000000100007810 */ /* 0x000fe40007ffe0ff */
[----:B------:R-:W-:Y:S01]  /*0d50*/  ISETP.NE.AND P2, PT, R15, RZ, PT ;  /* 0x000000ff0f00720c */ /* 0x000fe20003f45270 */
[----:B------:R-:W-:Y:S01]  /*0d60*/  IMAD.MOV.U32 R13, RZ, RZ, R15 ;  /* 0x000000ffff0d7224 */ /* 0x000fe200078e000f */
[----:B------:R-:W-:Y:S02]  /*0d70*/  LEA.HI R0, R0, 0x1, RZ, 0x19 ;  /* 0x0000000100007811 */ /* 0x000fe400078fc8ff */
[----:B------:R-:W-:-:S02]  /*0d80*/  IADD3 R16, PT, PT, -R16, 0x7e, RZ ;  /* 0x0000007e10107810 */ /* 0x000fc40007ffe1ff */
[----:B------:R-:W-:Y:S01]  /*0d90*/  SHF.R.U32.HI R5, RZ, 0x1, R0 ;  /* 0x00000001ff057819 */ /* 0x000fe20000011600 */
[----:B------:R-:W-:Y:S01]  /*0da0*/  IMAD.MOV R0, RZ, RZ, -R12 ;  /* 0x000000ffff007224 */ /* 0x000fe200078e0a0c */
[----:B------:R-:W-:-:S03]  /*0db0*/  @P0 LOP3.LUT R13, R15, 0x80000000, RZ, 0x3c, !PT ;  /* 0x800000000f0d0812 */ /* 0x000fc600078e3cff */
[----:B------:R-:W-:Y:S02]  /*0dc0*/  IMAD R16, R16, 0x800000, R5 ;  /* 0x0080000010107824 */ /* 0x000fe400078e0205 */
[----:B------:R-:W-:-:S03]  /*0dd0*/  @P2 MOV R12, R0 ;  /* 0x00000000000c2202 */ /* 0x000fc60000000f00 */
[----:B------:R-:W-:-:S07]  /*0de0*/  LOP3.LUT R13, R16, R13, RZ, 0xfc, !PT ;  /* 0x0000000d100d7212 */ /* 0x000fce00078efcff */
.L_x_24:
[----:B------:R-:W-:Y:S05]  /*0df0*/  BSYNC.RECONVERGENT B0 ;  /* 0x0000000000007941 */ /* 0x000fea0003800200 */
.L_x_23:
[----:B------:R-:W-:Y:S02]  /*0e00*/  VIADD R16, R12, 0x1 ;  /* 0x000000010c107836 */ /* 0x000fe40000000000 */
[----:B------:R-:W-:Y:S01]  /*0e10*/  @!P1 FMUL R10, RZ, R10 ;  /* 0x0000000aff0a9220 */ /* 0x000fe20000400000 */
[----:B------:R-:W-:Y:S01]  /*0e20*/  FMUL R17, R13, R13 ;  /* 0x0000000d0d117220 */ /* 0x000fe20000400000 */
[----:B------:R-:W-:Y:S01]  /*0e30*/  BSSY.RECONVERGENT B0, `(.L_x_26) ;  /* 0x000005b000007945 */ /* 0x000fe20003800200 */
[----:B------:R-:W-:Y:S01]  /*0e40*/  LOP3.LUT P2, RZ, R16, 0x1, RZ, 0xc0, !PT ;  /* 0x0000000110ff7812 */ /* 0x000fe2000784c0ff */
[C---:B------:R-:W-:Y:S01]  /*0e50*/  FMUL R5, R10.reuse, 0.63661974668502807617 ;  /* 0x3f22f9830a057820 */ /* 0x040fe20000400000 */
[----:B------:R-:W-:Y:S02]  /*0e60*/  FSETP.GT.AND P1, PT, |R10|, 105615, PT ;  /* 0x47ce47800a00780b */ /* 0x000fe40003f24200 */
[----:B------:R-:W-:-:S03]  /*0e70*/  LOP3.LUT P0, RZ, R16, 0x2, RZ, 0xc0, !PT ;  /* 0x0000000210ff7812 */ /* 0x000fc6000780c0ff */
[----:B------:R-:W0:Y:S06]  /*0e80*/  F2I.NTZ R5, R5 ;  /* 0x0000000500057305 */ /* 0x000e2c0000203100 */
[----:B------:R-:W-:Y:S02]  /*0e90*/  @P2 IMAD.MOV.U32 R0, RZ, RZ, 0x37ccf5ce ;  /* 0x37ccf5ceff002424 */ /* 0x000fe400078e00ff */
[----:B------:R-:W-:Y:S02]  /*0ea0*/  @!P2 IMAD.MOV.U32 R12, RZ, RZ, 0x394ca1f9 ;  /* 0x394ca1f9ff0ca424 */ /* 0x000fe400078e00ff */
[----:B------:R-:W-:-:S02]  /*0eb0*/  @P2 FFMA R0, R17, R0, -0.0013887316454201936722 ;  /* 0xbab6061a11002423 */ /* 0x000fc40000000000 */
[----:B------:R-:W-:Y:S01]  /*0ec0*/  @!P2 FFMA R0, R17, -R12, 0.0083321612328290939331 ;  /* 0x3c08839e1100a423 */ /* 0x000fe2000000080c */
[----:B0-----:R-:W-:-:S03]  /*0ed0*/  I2FP.F32.S32 R15, R5 ;  /* 0x00000005000f7245 */ /* 0x001fc60000201400 */
[CC--:B------:R-:W-:Y:S01]  /*0ee0*/  @P2 FFMA R12, R17.reuse, R0.reuse, 0.041666645556688308716 ;  /* 0x3d2aaaa5110c2423 */ /* 0x0c0fe20000000000 */
[----:B------:R-:W-:-:S03]  /*0ef0*/  @!P2 FFMA R0, R17, R0, -0.16666655242443084717 ;  /* 0xbe2aaaa31100a423 */ /* 0x000fc60000000000 */
[C---:B------:R-:W-:Y:S01]  /*0f00*/  @P2 FFMA R12, R17.reuse, R12, -0.5 ;  /* 0xbf000000110c2423 */ /* 0x040fe2000000000c */
[----:B------:R-:W-:Y:S01]  /*0f10*/  @!P2 FFMA R12, R17, R0, RZ ;  /* 0x00000000110ca223 */ /* 0x000fe200000000ff */
[----:B------:R-:W-:-:S03]  /*0f20*/  FFMA R16, -R15, 1.5707962512969970703, R10 ;  /* 0x3fc90fda0f107823 */ /* 0x000fc6000000010a */
[----:B------:R-:W-:Y:S01]  /*0f30*/  FFMA R0, R12, R13, R13 ;  /* 0x0000000d0c007223 */ /* 0x000fe2000000000d */
[----:B------:R-:W-:Y:S01]  /*0f40*/  FFMA R16, -R15, 7.5497894158615963534e-08, R16 ;  /* 0x33a221680f107823 */ /* 0x000fe20000000110 */
[----:B------:R-:W-:-:S03]  /*0f50*/  @P2 FFMA R0, R17, R12, 1 ;  /* 0x3f80000011002423 */ /* 0x000fc6000000000c */
[----:B------:R-:W-:Y:S01]  /*0f60*/  FFMA R15, -R15, 5.3903029534742383927e-15, R16 ;  /* 0x27c234c50f0f7823 */ /* 0x000fe20000000110 */
[----:B------:R-:W-:Y:S01]  /*0f70*/  @P0 FFMA R0, R0, -1, RZ ;  /* 0xbf80000000000823 */ /* 0x000fe200000000ff */
[----:B------:R-:W-:Y:S06]  /*0f80*/  @!P1 BRA `(.L_x_27) ;  /* 0x0000000400149947 */ /* 0x000fec0003800000 */
[----:B------:R-:W-:Y:S02]  /*0f90*/  IMAD.SHL.U32 R5, R10, 0x100, RZ ;  /* 0x000001000a057824 */ /* 0x000fe400078e00ff */
[----:B------:R-:W-:Y:S01]  /*0fa0*/  HFMA2 R13, -RZ, RZ, 0, 0 ;  /* 0x00000000ff0d7431 */ /* 0x000fe200000001ff */
[----:B------:R-:W-:Y:S01]  /*0fb0*/  SHF.R.U32.HI R16, RZ, 0x17, R10 ;  /* 0x00000017ff107819 */ /* 0x000fe2000001160a */
[----:B------:R-:W-:Y:S01]  /*0fc0*/  IMAD.MOV.U32 R15, RZ, RZ, R2 ;  /* 0x000000ffff0f7224 */ /* 0x000fe200078e0002 */
[----:B------:R-:W-:Y:S01]  /*0fd0*/  UMOV UR4, URZ ;  /* 0x000000ff00047c82 */ /* 0x000fe20008000000 */
[----:B------:R-:W-:Y:S01]  /*0fe0*/  LOP3.LUT R5, R5, 0x80000000, RZ, 0xfc, !PT ;  /* 0x8000000005057812 */ /* 0x000fe200078efcff */
[----:B------:R-:W-:-:S06]  /*0ff0*/  UMOV UR5, 0xfffffffa ;  /* 0xfffffffa00057882 */ /* 0x000fcc0000000000 */
.L_x_28:
        /* <DEDUP_REMOVED lines=12> */
[----:B------:R-:W-:Y:S02]  /*10c0*/  LOP3.LUT P0, R17, R16, 0x1f, RZ, 0xc0, !PT ;  /* 0x0000001f10117812 */ /* 0x000fe4000780c0ff */
[----:B------:R-:W-:-:S04]  /*10d0*/  IADD3 R5, PT, PT, R5, -0x80, RZ ;  /* 0xffffff8005057810 */ /* 0x000fc80007ffe0ff */
[----:B------:R-:W-:-:S04]  /*10e0*/  SHF.R.U32.HI R5, RZ, 0x5, R5 ;  /* 0x00000005ff057819 */ /* 0x000fc80000011605 */
[----:B------:R-:W-:-:S05]  /*10f0*/  IADD3 R5, PT, PT, -R5, 0x6, RZ ;  /* 0x0000000605057810 */ /* 0x000fca0007ffe1ff */
[----:B------:R-:W-:-:S05]  /*1100*/  IMAD R12, R5, 0x4, R2 ;  /* 0x00000004050c7824 */ /* 0x000fca00078e0202 */
        /* <DEDUP_REMOVED lines=9> */
[----:B------:R-:W-:-:S04]  /*11a0*/  @P0 IMAD.IADD R16, R20, 0x1, R17 ;  /* 0x0000000114100824 */ /* 0x000fc800078e0211 */
[C---:B0-----:R-:W-:Y:S01]  /*11b0*/  IMAD.SHL.U32 R13, R16.reuse, 0x4, RZ ;  /* 0x00000004100d7824 */ /* 0x041fe200078e00ff */
[----:B------:R-:W-:-:S04]  /*11c0*/  SHF.L.U32.HI R17, R16, 0x2, R5 ;  /* 0x0000000210117819 */ /* 0x000fc80000010605 */
[----:B------:R-:W-:-:S04]  /*11d0*/  SHF.R.U32.HI R2, RZ, 0x1f, R17 ;  /* 0x0000001fff027819 */ /* 0x000fc80000011611 */
[----:B------:R-:W-:Y:S02]  /*11e0*/  ISETP.NE.AND P0, PT, R2, RZ, PT ;  /* 0x000000ff0200720c */ /* 0x000fe40003f05270 */
[----:B------:R-:W-:Y:S02]  /*11f0*/  LEA.HI R5, R5, R2, RZ, 0x2 ;  /* 0x0000000205057211 */ /* 0x000fe400078f10ff */
[----:B------:R-:W-:-:S03]  /*1200*/  ISETP.NE.AND P1, PT, R13, RZ, P0 ;  /* 0x000000ff0d00720c */ /* 0x000fc60000725270 */
[----:B------:R-:W-:-:S06]  /*1210*/  IMAD.MOV R2, RZ, RZ, -R5 ;  /* 0x000000ffff027224 */ /* 0x000fcc00078e0a05 */
[----:B------:R-:W-:-:S04]  /*1220*/  @P0 LOP3.LUT R12, RZ, R17, RZ, 0x33, !PT ;  /* 0x00000011ff0c0212 */ /* 0x000fc800078e33ff */
[----:B------:R-:W-:Y:S01]  /*1230*/  @P0 IADD3 R15, PT, PT, R12, 0x1, RZ ;  /* 0x000000010c0f0810 */ /* 0x000fe20007ffe0ff */
[----:B------:R-:W-:-:S04]  /*1240*/  @P1 IMAD.MOV R15, RZ, RZ, R12 ;  /* 0x000000ffff0f1224 */ /* 0x000fc800078e020c */
        /* <DEDUP_REMOVED lines=8> */
[----:B------:R-:W-:Y:S02]  /*12d0*/  SHF.R.U32.HI R12, RZ, R15, R12 ;  /* 0x0000000fff0c7219 */ /* 0x000fe4000001160c */
[----:B------:R-:W-:-:S05]  /*12e0*/  LOP3.LUT R15, R10, 0x80000000, RZ, 0xc0, !PT ;  /* 0x800000000a0f7812 */ /* 0x000fca00078ec0ff */
[----:B------:R-:W-:Y:S02]  /*12f0*/  @P1 IADD3 R17, PT, PT, R13, R12, RZ ;  /* 0x0000000c0d111210 */ /* 0x000fe40007ffe0ff */
[C---:B------:R-:W-:Y:S02]  /*1300*/  ISETP.NE.AND P1, PT, R15.reuse, RZ, PT ;  /* 0x000000ff0f00720c */ /* 0x040fe40003f25270 */
[----:B------:R-:W-:Y:S01]  /*1310*/  @P0 LOP3.LUT R15, R15, 0x80000000, RZ, 0x3c, !PT ;  /* 0x800000000f0f0812 */ /* 0x000fe200078e3cff */
[----:B------:R-:W-:-:S05]  /*1320*/  IMAD.HI.U32 R12, R17, -0x36f0255e, RZ ;  /* 0xc90fdaa2110c7827 */ /* 0x000fca00078e00ff */
[----:B------:R-:W-:-:S05]  /*1330*/  ISETP.GE.AND P2, PT, R12, 0x1, PT ;  /* 0x000000010c00780c */ /* 0x000fca0003f46270 */
[----:B------:R-:W-:-:S08]  /*1340*/  @P1 MOV R5, R2 ;  /* 0x0000000200051202 */ /* 0x000fd00000000f00 */
[----:B------:R-:W-:Y:S02]  /*1350*/  @P2 IMAD R13, R17, -0x36f0255e, RZ ;  /* 0xc90fdaa2110d2824 */ /* 0x000fe400078e02ff */
[----:B------:R-:W-:-:S03]  /*1360*/  @P2 VIADD R16, R16, 0x1 ;  /* 0x0000000110102836 */ /* 0x000fc60000000000 */
[----:B------:R-:W-:Y:S02]  /*1370*/  @P2 SHF.L.U32.HI R12, R13, 0x1, R12 ;  /* 0x000000010d0c2819 */ /* 0x000fe4000001060c */
[----:B------:R-:W-:-:S03]  /*1380*/  IADD3 R16, PT, PT, -R16, 0x7e, RZ ;  /* 0x0000007e10107810 */ /* 0x000fc60007ffe1ff */
[----:B------:R-:W-:-:S05]  /*1390*/  VIADD R12, R12, 0x1 ;  /* 0x000000010c0c7836 */ /* 0x000fca0000000000 */
[----:B------:R-:W-:-:S04]  /*13a0*/  LEA.HI R12, R12, 0x1, RZ, 0x19 ;  /* 0x000000010c0c7811 */ /* 0x000fc800078fc8ff */
[----:B------:R-:W-:-:S05]  /*13b0*/  SHF.R.U32.HI R13, RZ, 0x1, R12 ;  /* 0x00000001ff0d7819 */ /* 0x000fca000001160c */
[----:B------:R-:W-:-:S05]  /*13c0*/  IMAD R16, R16, 0x800000, R13 ;  /* 0x0080000010107824 */ /* 0x000fca00078e020d */
[----:B------:R-:W-:-:S07]  /*13d0*/  LOP3.LUT R15, R16, R15, RZ, 0xfc, !PT ;  /* 0x0000000f100f7212 */ /* 0x000fce00078efcff */
.L_x_27:
[----:B------:R-:W-:Y:S05]  /*13e0*/  BSYNC.RECONVERGENT B0 ;  /* 0x0000000000007941 */ /* 0x000fea0003800200 */
.L_x_26:
[----:B------:R-:W-:Y:S01]  /*13f0*/  LOP3.LUT P2, RZ, R5, 0x1, RZ, 0xc0, !PT ;  /* 0x0000000105ff7812 */ /* 0x000fe2000784c0ff */
[----:B------:R-:W-:Y:S01]  /*1400*/  FMUL R19, R15, R15 ;  /* 0x0000000f0f137220 */ /* 0x000fe20000400000 */
[----:B------:R-:W-:Y:S01]  /*1410*/  I2FP.F32.S32 R13, UR11 ;  /* 0x0000000b000d7c45 */ /* 0x000fe20008201400 */
[----:B------:R-:W0:Y:S01]  /*1420*/  LDCU.64 UR4, c[0x0][0x380] ;  /* 0x00007000ff0477ac */ /* 0x000e220008000a00 */
[----:B------:R-:W-:Y:S02]  /*1430*/  ISETP.NE.AND P1, PT, R14, RZ, PT ;  /* 0x000000ff0e00720c */ /* 0x000fe40003f25270 */
[----:B------:R-:W-:Y:S01]  /*1440*/  I2FP.F32.S32 R17, R4 ;  /* 0x0000000400117245 */ /* 0x000fe20000201400 */
[----:B------:R-:W-:Y:S01]  /*1450*/  FADD R4, R13, -R6 ;  /* 0x800000060d047221 */ /* 0x000fe20000000000 */
[----:B------:R-:W-:-:S03]  /*1460*/  LOP3.LUT P0, RZ, R5, 0x2, RZ, 0xc0, !PT ;  /* 0x0000000205ff7812 */ /* 0x000fc6000780c0ff */
[----:B------:R-:W-:Y:S02]  /*1470*/  FADD R4, R4, -R17 ;  /* 0x8000001104047221 */ /* 0x000fe40000000000 */
[----:B------:R-:W-:Y:S02]  /*1480*/  @P2 IMAD.MOV.U32 R2, RZ, RZ, 0x37ccf5ce ;  /* 0x37ccf5ceff022424 */ /* 0x000fe400078e00ff */
[----:B------:R-:W-:Y:S02]  /*1490*/  @!P2 IMAD.MOV.U32 R10, RZ, RZ, 0x394ca1f9 ;  /* 0x394ca1f9ff0aa424 */ /* 0x000fe400078e00ff */
[----:B------:R-:W-:Y:S01]  /*14a0*/  FADD R12, R4, -1 ;  /* 0xbf800000040c7421 */ /* 0x000fe20000000000 */
[----:B------:R-:W-:Y:S01]  /*14b0*/  @P2 FFMA R2, R19, R2, -0.0013887316454201936722 ;  /* 0xbab6061a13022423 */ /* 0x000fe20000000002 */
[----:B------:R-:W-:Y:S01]  /*14c0*/  @!P1 FADD R12, R17, R6 ;  /* 0x00000006110c9221 */ /* 0x000fe20000000000 */
[----:B------:R-:W-:Y:S01]  /*14d0*/  @!P2 FFMA R2, R19, -R10, 0.0083321612328290939331 ;  /* 0x3c08839e1302a423 */ /* 0x000fe2000000080a */
[----:B------:R-:W-:-:S02]  /*14e0*/  I2FP.F32.S32 R4, UR10 ;  /* 0x0000000a00047c45 */ /* 0x000fc40008201400 */
[----:B------:R-:W-:Y:S01]  /*14f0*/  FFMA R5, R13, -0.5, R12 ;  /* 0xbf0000000d057823 */ /* 0x000fe2000000000c */
[CC--:B------:R-:W-:Y:S01]  /*1500*/  @P2 FFMA R10, R19.reuse, R2.reuse, 0.041666645556688308716 ;  /* 0x3d2aaaa5130a2423 */ /* 0x0c0fe20000000002 */
[C---:B------:R-:W-:Y:S01]  /*1510*/  @!P2 FFMA R2, R19.reuse, R2, -0.16666655242443084717 ;  /* 0xbe2aaaa31302a423 */ /* 0x040fe20000000002 */
[----:B------:R-:W-:Y:S01]  /*1520*/  FFMA R11, R4, -0.5, R11 ;  /* 0xbf000000040b7823 */ /* 0x000fe2000000000b */
[----:B------:R-:W-:Y:S02]  /*1530*/  HFMA2 R12, -RZ, RZ, 0, 0 ;  /* 0x00000000ff0c7431 */ /* 0x000fe400000001ff */
[C---:B------:R-:W-:Y:S01]  /*1540*/  @P2 FFMA R10, R19.reuse, R10, -0.5 ;  /* 0xbf000000130a2423 */ /* 0x040fe2000000000a */
[----:B------:R-:W-:-:S04]  /*1550*/  @!P2 FFMA R10, R19, R2, RZ ;  /* 0x00000002130aa223 */ /* 0x000fc800000000ff */
[----:B------:R-:W-:Y:S01]  /*1560*/  FFMA R2, R10, R15, R15 ;  /* 0x0000000f0a027223 */ /* 0x000fe2000000000f */
[----:B------:R-:W-:Y:S01]  /*1570*/  @P2 FFMA R2, R19, R10, 1 ;  /* 0x3f80000013022423 */ /* 0x000fe2000000000a */
[----:B------:R-:W-:-:S03]  /*1580*/  IMAD.MOV.U32 R10, RZ, RZ, RZ ;  /* 0x000000ffff0a7224 */ /* 0x000fc600078e00ff */
[----:B------:R-:W-:-:S04]  /*1590*/  @P0 FFMA R2, R2, -1, RZ ;  /* 0xbf80000002020823 */ /* 0x000fc800000000ff */
[----:B------:R-:W-:-:S04]  /*15a0*/  FMUL R6, R5, R2 ;  /* 0x0000000205067220 */ /* 0x000fc80000400000 */
[C---:B------:R-:W-:Y:S01]  /*15b0*/  FFMA R15, R11.reuse, R0, R6 ;  /* 0x000000000b0f7223 */ /* 0x040fe20000000006 */
[----:B------:R-:W-:-:S03]  /*15c0*/  FMUL R6, R11, R2 ;  /* 0x000000020b067220 */ /* 0x000fc60000400000 */
[----:B------:R-:W-:Y:S01]  /*15d0*/  FFMA R2, R4, 0.5, R15 ;  /* 0x3f00000004027823 */ /* 0x000fe2000000000f */
[----:B------:R-:W-:-:S03]  /*15e0*/  FFMA R6, R5, R0, -R6 ;  /* 0x0000000005067223 */ /* 0x000fc60000000806 */
[----:B------:R-:W1:Y:S01]  /*15f0*/  F2I.FLOOR.NTZ R16, R2 ;  /* 0x0000000200107305 */ /* 0x000e620000207100 */
[----:B------:R-:W-:-:S07]  /*1600*/  FFMA R13, R13, 0.5, R6 ;  /* 0x3f0000000d0d7823 */ /* 0x000fce0000000006 */
[----:B------:R-:W2:Y:S01]  /*1610*/  F2I.FLOOR.NTZ R11, R13 ;  /* 0x0000000d000b7305 */ /* 0x000ea20000207100 */
[----:B-1----:R-:W-:Y:S02]  /*1620*/  IMAD R0, R7, UR10, R16 ;  /* 0x0000000a07007c24 */ /* 0x002fe4000f8e0210 */
[----:B------:R-:W-:-:S04]  /*1630*/  VIADD R14, R16, 0x1 ;  /* 0x00000001100e7836 */ /* 0x000fc80000000000 */
[----:B------:R-:W-:Y:S01]  /*1640*/  IMAD R7, R7, UR10, R14 ;  /* 0x0000000a07077c24 */ /* 0x000fe2000f8e020e */
[C---:B--2---:R-:W-:Y:S01]  /*1650*/  ISETP.GE.AND P2, PT, R11.reuse, UR11, PT ;  /* 0x0000000b0b007c0c */ /* 0x044fe2000bf46270 */
[C---:B------:R-:W-:Y:S02]  /*1660*/  VIADD R4, R11.reuse, 0x1 ;  /* 0x000000010b047836 */ /* 0x040fe40000000000 */
[--C-:B------:R-:W-:Y:S01]  /*1670*/  IMAD R0, R0, UR11, R11.reuse ;  /* 0x0000000b00007c24 */ /* 0x100fe2000f8e020b */
[----:B------:R-:W-:Y:S01]  /*1680*/  ISETP.LT.OR P2, PT, R11, RZ, P2 ;  /* 0x000000ff0b00720c */ /* 0x000fe20001741670 */
[----:B------:R-:W-:Y:S01]  /*1690*/  IMAD R7, R7, UR11, R11 ;  /* 0x0000000b07077c24 */ /* 0x000fe2000f8e020b */
[----:B------:R-:W-:Y:S02]  /*16a0*/  ISETP.GE.AND P1, PT, R4, UR11, PT ;  /* 0x0000000b04007c0c */ /* 0x000fe4000bf26270 */
[----:B------:R-:W-:Y:S02]  /*16b0*/  IADD3 R5, P3, PT, R9, R0, RZ ;  /* 0x0000000009057210 */ /* 0x000fe40007f7e0ff */
[----:B------:R-:W-:-:S02]  /*16c0*/  ISETP.LT.OR P0, PT, R14, RZ, P2 ;  /* 0x000000ff0e00720c */ /* 0x000fc40001701670 */
[----:B------:R-:W-:Y:S02]  /*16d0*/  ISETP.LT.OR P1, PT, R4, RZ, P1 ;  /* 0x000000ff0400720c */ /* 0x000fe40000f21670 */
[----:B------:R-:W-:Y:S02]  /*16e0*/  LEA.HI.X.SX32 R0, R0, R8, 0x1, P3 ;  /* 0x0000000800007211 */ /* 0x000fe400018f0eff */
[----:B------:R-:W-:Y:S02]  /*16f0*/  IADD3 R9, P4, PT, R9, R7, RZ ;  /* 0x0000000709097210 */ /* 0x000fe40007f9e0ff */
[----:B------:R-:W-:Y:S02]  /*1700*/  ISETP.GE.OR P0, PT, R14, UR10, P0 ;  /* 0x0000000a0e007c0c */ /* 0x000fe40008706670 */
[----:B0-----:R-:W-:Y:S02]  /*1710*/  LEA R4, P3, R5, UR4, 0x2 ;  /* 0x0000000405047c11 */ /* 0x001fe4000f8610ff */
[----:B------:R-:W-:-:S02]  /*1720*/  ISETP.LT.OR P2, PT, R16, RZ, P2 ;  /* 0x000000ff1000720c */ /* 0x000fc40001741670 */
[----:B------:R-:W-:Y:S02]  /*1730*/  LEA.HI.X.SX32 R8, R7, R8, 0x1, P4 ;  /* 0x0000000807087211 */ /* 0x000fe400020f0eff */
[----:B------:R-:W-:Y:S02]  /*1740*/  LEA R6, P4, R9, UR4, 0x2 ;  /* 0x0000000409067c11 */ /* 0x000fe4000f8810ff */
[----:B------:R-:W-:Y:S02]  /*1750*/  LEA.HI.X R5, R5, UR5, R0, 0x2, P3 ;  /* 0x0000000505057c11 */ /* 0x000fe400098f1400 */
[C---:B------:R-:W-:Y:S02]  /*1760*/  ISETP.GE.OR P2, PT, R16.reuse, UR10, P2 ;  /* 0x0000000a10007c0c */ /* 0x040fe40009746670 */
[----:B------:R-:W-:Y:S02]  /*1770*/  ISETP.LT.OR P3, PT, R16, RZ, P1 ;  /* 0x000000ff1000720c */ /* 0x000fe40000f61670 */
[----:B------:R-:W-:-:S02]  /*1780*/  LEA.HI.X R7, R9, UR5, R8, 0x2, P4 ;  /* 0x0000000509077c11 */ /* 0x000fc4000a0f1408 */
[----:B------:R-:W-:Y:S02]  /*1790*/  ISETP.LT.OR P1, PT, R14, RZ, P1 ;  /* 0x000000ff0e00720c */ /* 0x000fe40000f21670 */
[----:B------:R-:W-:Y:S01]  /*17a0*/  ISETP.GE.OR P3, PT, R16, UR10, P3 ;  /* 0x0000000a10007c0c */ /* 0x000fe20009f66670 */
[----:B------:R-:W2:Y:S01]  /*17b0*/  @!P0 LDG.E R12, desc[UR8][R6.64] ;  /* 0x00000008060c8981 */ /* 0x000ea2000c1e1900 */
[----:B------:R-:W-:Y:S01]  /*17c0*/  ISETP.GE.OR P1, PT, R14, UR10, P1 ;  /* 0x0000000a0e007c0c */ /* 0x000fe20008f26670 */
[----:B------:R-:W-:Y:S02]  /*17d0*/  IMAD.MOV.U32 R14, RZ, RZ, RZ ;  /* 0x000000ffff0e7224 */ /* 0x000fe400078e00ff */
[----:B------:R-:W3:Y:S01]  /*17e0*/  @!P2 LDG.E R10, desc[UR8][R4.64] ;  /* 0x00000008040aa981 */ /* 0x000ee2000c1e1900 */
[----:B------:R-:W-:-:S07]  /*17f0*/  IMAD.MOV.U32 R0, RZ, RZ, RZ ;  /* 0x000000ffff007224 */ /* 0x000fce00078e00ff */
[----:B------:R0:W4:Y:S04]  /*1800*/  @!P3 LDG.E R14, desc[UR8][R4.64+0x4] ;  /* 0x00000408040eb981 */ /* 0x000128000c1e1900 */
[----:B------:R-:W5:Y:S01]  /*1810*/  @!P1 LDG.E R0, desc[UR8][R6.64+0x4] ;  /* 0x0000040806009981 */ /* 0x000f62000c1e1900 */
[----:B------:R-:W-:Y:S02]  /*1820*/  I2FP.F32.S32 R8, R11 ;  /* 0x0000000b00087245 */ /* 0x000fe40000201400 */
[----:B------:R-:W-:-:S03]  /*1830*/  I2FP.F32.S32 R11, R16 ;  /* 0x00000010000b7245 */ /* 0x000fc60000201400 */
[----:B------:R-:W-:Y:S02]  /*1840*/  FADD R13, R13, -R8 ;  /* 0x800000080d0d7221 */ /* 0x000fe40000000000 */
[----:B------:R-:W1:Y:S01]  /*1850*/  LDC.64 R8, c[0x0][0x3b8] ;  /* 0x0000ee00ff087b82 */ /* 0x000e620000000a00 */
[----:B------:R-:W-:Y:S01]  /*1860*/  FADD R15, R2, -R11 ;  /* 0x8000000b020f7221 */ /* 0x000fe20000000000 */
[----:B------:R-:W-:-:S03]  /*1870*/  FADD R2, -R13, 1 ;  /* 0x3f8000000d027421 */ /* 0x000fc60000000100 */
[C---:B------:R-:W-:Y:S01]  /*1880*/  FADD R16, -R15.reuse, 1 ;  /* 0x3f8000000f107421 */ /* 0x040fe20000000100 */
[----:B------:R-:W-:-:S03]  /*1890*/  FMUL R11, R15, R2 ;  /* 0x000000020f0b7220 */ /* 0x000fc60000400000 */
[----:B0-----:R-:W-:Y:S01]  /*18a0*/  FMUL R5, R16, R2 ;  /* 0x0000000210057220 */ /* 0x001fe20000400000 */
[----:B------:R-:W-:Y:S01]  /*18b0*/  FMUL R2, R13, R15 ;  /* 0x0000000f0d027220 */ /* 0x000fe20000400000 */
[----:B-1----:R-:W-:-:S04]  /*18c0*/  IMAD.WIDE R8, R3, 0x4, R8 ;  /* 0x0000000403087825 */ /* 0x002fc800078e0208 */
[----:B--2---:R-:W-:-:S04]  /*18d0*/  FMUL R12, R11, R12 ;  /* 0x0000000c0b0c7220 */ /* 0x004fc80000400000 */
[----:B---3--:R-:W-:Y:S01]  /*18e0*/  FFMA R10, R5, R10, R12 ;  /* 0x0000000a050a7223 */ /* 0x008fe2000000000c */
[----:B------:R-:W-:-:S04]  /*18f0*/  FMUL R5, R13, R16 ;  /* 0x000000100d057220 */ /* 0x000fc80000400000 */
[----:B----4-:R-:W-:-:S04]  /*1900*/  FFMA R5, R5, R14, R10 ;  /* 0x0000000e05057223 */ /* 0x010fc8000000000a */
[----:B-----5:R-:W-:-:S05]  /*1910*/  FFMA R3, R2, R0, R5 ;  /* 0x0000000002037223 */ /* 0x020fca0000000005 */
[----:B------:R-:W-:Y:S01]  /*1920*/  STG.E desc[UR8][R8.64], R3 ;  /* 0x0000000308007986 */ /* 0x000fe2000c101908 */
[----:B------:R-:W-:Y:S05]  /*1930*/  EXIT ;  /* 0x000000000000794d */ /* 0x000fea0003800000 */
.L_x_29:
        /* <DEDUP_REMOVED lines=12> */
.L_x_111:


//--------------------- .text._Z19levels_image_kernelPfS_iiiifffff --------------------------
	.section	.text._Z19levels_image_kernelPfS_iiiifffff,"ax",@progbits
	.align	128
        .global         _Z19levels_image_kernelPfS_iiiifffff
        .type           _Z19levels_image_kernelPfS_iiiifffff,@function
        .size           _Z19levels_image_kernelPfS_iiiifffff,(.L_x_104 - _Z19levels_image_kernelPfS_iiiifffff)
        .other          _Z19levels_image_kernelPfS_iiiifffff,@"STO_CUDA_ENTRY STV_DEFAULT"
_Z19levels_image_kernelPfS_iiiifffff:
.text._Z19levels_image_kernelPfS_iiiifffff:
[----:B------:R-:W-:Y:S01]  /*0000*/  LDC R1, c[0x0][0x37c] ;  /* 0x0000df00ff017b82 */ /* 0x000fe20000000800 */
[----:B------:R-:W0:Y:S07]  /*0010*/  S2R R7, SR_TID.X ;  /* 0x0000000000077919 */ /* 0x000e2e0000002100 */
[----:B------:R-:W-:Y:S01]  /*0020*/  S2UR UR5, SR_CTAID.Y ;  /* 0x00000000000579c3 */ /* 0x000fe20000002600 */
[----:B------:R-:W1:Y:S07]  /*0030*/  LDCU UR4, c[0x0][0x370] ;  /* 0x00006e00ff0477ac */ /* 0x000e6e0008000800 */
[----:B------:R-:W1:Y:S08]  /*0040*/  S2UR UR6, SR_CTAID.X ;  /* 0x00000000000679c3 */ /* 0x000e700000002500 */
[----:B------:R-:W2:Y:S08]  /*0050*/  LDC.64 R2, c[0x0][0x390] ;  /* 0x0000e400ff027b82 */ /* 0x000eb00000000a00 */
[----:B------:R-:W0:Y:S08]  /*0060*/  LDC R0, c[0x0][0x360] ;  /* 0x0000d800ff007b82 */ /* 0x000e300000000800 */
[----:B------:R-:W3:Y:S01]  /*0070*/  LDC R4, c[0x0][0x398] ;  /* 0x0000e600ff047b82 */ /* 0x000ee20000000800 */
[----:B-1----:R-:W-:Y:S01]  /*0080*/  UIMAD UR4, UR4, UR5, UR6 ;  /* 0x00000005040472a4 */ /* 0x002fe2000f8e0206 */
[----:B--2---:R-:W-:-:S05]  /*0090*/  IMAD R5, R3, R2, RZ ;  /* 0x0000000203057224 */ /* 0x004fca00078e02ff */
[----:B0-----:R-:W-:Y:S02]  /*00a0*/  IMAD R0, R0, UR4, R7 ;  /* 0x0000000400007c24 */ /* 0x001fe4000f8e0207 */
[----:B---3--:R-:W-:-:S05]  /*00b0*/  IMAD R5, R5, R4, RZ ;  /* 0x0000000405057224 */ /* 0x008fca00078e02ff */
[----:B------:R-:W-:-:S13]  /*00c0*/  ISETP.GE.AND P0, PT, R0, R5, PT ;  /* 0x000000050000720c */ /* 0x000fda0003f06270 */
[----:B------:R-:W-:Y:S05]  /*00d0*/  @P0 EXIT ;  /* 0x000000000000094d */ /* 0x000fea0003800000 */
[----:B------:R-:W-:Y:S01]  /*00e0*/  IABS R2, R3 ;  /* 0x0000000300027213 */ /* 0x000fe20000000000 */
[----:B------:R-:W0:Y:S01]  /*00f0*/  LDCU.64 UR6, c[0x0][0x358] ;  /* 0x00006b00ff0677ac */ /* 0x000e220008000a00 */
[----:B------:R-:W-:Y:S01]  /*0100*/  IABS R11, R0 ;  /* 0x00000000000b7213 */ /* 0x000fe20000000000 */
[----:B------:R-:W1:Y:S01]  /*0110*/  LDC R20, c[0x0][0x3a0] ;  /* 0x0000e800ff147b82 */ /* 0x000e620000000800 */
[----:B------:R-:W2:Y:S01]  /*0120*/  I2F.RP R5, R2 ;  /* 0x0000000200057306 */ /* 0x000ea20000209400 */
[-C--:B------:R-:W-:Y:S02]  /*0130*/  IABS R10, R4.reuse ;  /* 0x00000004000a7213 */ /* 0x080fe40000000000 */
[----:B------:R-:W-:-:S05]  /*0140*/  LOP3.LUT R16, RZ, R4, RZ, 0x33, !PT ;  /* 0x00000004ff107212 */ /* 0x000fca00078e33ff */
[----:B--2---:R-:W2:Y:S02]  /*0150*/  MUFU.RCP R5, R5 ;  /* 0x0000000500057308 */ /* 0x004ea40000001000 */
[----:B--2---:R-:W-:Y:S01]  /*0160*/  VIADD R6, R5, 0xffffffe ;  /* 0x0ffffffe05067836 */ /* 0x004fe20000000000 */
[----:B------:R-:W-:-:S05]  /*0170*/  LOP3.LUT R5, R0, R3, RZ, 0x3c, !PT ;  /* 0x0000000300057212 */ /* 0x000fca00078e3cff */
[----:B------:R2:W3:Y:S01]  /*0180*/  F2I.FTZ.U32.TRUNC.NTZ R7, R6 ;  /* 0x0000000600077305 */ /* 0x0004e2000021f000 */
[----:B------:R-:W-:Y:S01]  /*0190*/  ISETP.GE.AND P2, PT, R5, RZ, PT ;  /* 0x000000ff0500720c */ /* 0x000fe20003f46270 */
[----:B--2---:R-:W-:Y:S02]  /*01a0*/  IMAD.MOV.U32 R6, RZ, RZ, RZ ;  /* 0x000000ffff067224 */ /* 0x004fe400078e00ff */
[----:B---3--:R-:W-:-:S04]  /*01b0*/  IMAD.MOV R9, RZ, RZ, -R7 ;  /* 0x000000ffff097224 */ /* 0x008fc800078e0a07 */
[----:B------:R-:W-:-:S04]  /*01c0*/  IMAD R9, R9, R2, RZ ;  /* 0x0000000209097224 */ /* 0x000fc800078e02ff */
[----:B------:R-:W-:-:S04]  /*01d0*/  IMAD.HI.U32 R8, R7, R9, R6 ;  /* 0x0000000907087227 */ /* 0x000fc800078e0006 */
[----:B------:R-:W-:Y:S02]  /*01e0*/  IMAD.MOV.U32 R7, RZ, RZ, R10 ;  /* 0x000000ffff077224 */ /* 0x000fe400078e000a */
[----:B------:R-:W-:Y:S02]  /*01f0*/  IMAD.HI.U32 R8, R8, R11, RZ ;  /* 0x0000000b08087227 */ /* 0x000fe400078e00ff */
[----:B------:R-:W2:Y:S03]  /*0200*/  I2F.RP R12, R7 ;  /* 0x00000007000c7306 */ /* 0x000ea60000209400 */
[----:B------:R-:W-:-:S05]  /*0210*/  IADD3 R9, PT, PT, -R8, RZ, RZ ;  /* 0x000000ff08097210 */ /* 0x000fca0007ffe1ff */
[----:B------:R-:W-:-:S05]  /*0220*/  IMAD R9, R2, R9, R11 ;  /* 0x0000000902097224 */ /* 0x000fca00078e020b */
[----:B------:R-:W-:Y:S01]  /*0230*/  ISETP.GT.U32.AND P1, PT, R2, R9, PT ;  /* 0x000000090200720c */ /* 0x000fe20003f24070 */
[----:B--2---:R-:W2:-:S12]  /*0240*/  MUFU.RCP R12, R12 ;  /* 0x0000000c000c7308 */ /* 0x004e980000001000 */
[----:B------:R-:W-:Y:S02]  /*0250*/  @!P1 IMAD.IADD R9, R9, 0x1, -R2 ;  /* 0x0000000109099824 */ /* 0x000fe400078e0a02 */
[----:B------:R-:W-:-:S03]  /*0260*/  @!P1 VIADD R8, R8, 0x1 ;  /* 0x0000000108089836 */ /* 0x000fc60000000000 */
[----:B------:R-:W-:Y:S01]  /*0270*/  ISETP.GE.U32.AND P0, PT, R9, R2, PT ;  /* 0x000000020900720c */ /* 0x000fe20003f06070 */
[----:B--2---:R-:W-:Y:S02]  /*0280*/  VIADD R10, R12, 0xffffffe ;  /* 0x0ffffffe0c0a7836 */ /* 0x004fe40000000000 */
[----:B------:R-:W0:Y:S02]  /*0290*/  LDC.64 R12, c[0x0][0x388] ;  /* 0x0000e200ff0c7b82 */ /* 0x000e240000000a00 */
[----:B------:R2:W3:Y:S08]  /*02a0*/  F2I.FTZ.U32.TRUNC.NTZ R11, R10 ;  /* 0x0000000a000b7305 */ /* 0x0004f0000021f000 */
[----:B------:R-:W-:Y:S01]  /*02b0*/  @P0 VIADD R8, R8, 0x1 ;  /* 0x0000000108080836 */ /* 0x000fe20000000000 */
[----:B------:R-:W-:Y:S01]  /*02c0*/  ISETP.NE.AND P0, PT, R3, RZ, PT ;  /* 0x000000ff0300720c */ /* 0x000fe20003f05270 */
[----:B--2---:R-:W-:-:S03]  /*02d0*/  IMAD.MOV.U32 R10, RZ, RZ, RZ ;  /* 0x000000ffff0a7224 */ /* 0x004fc600078e00ff */
[----:B------:R-:W-:Y:S01]  /*02e0*/  MOV R17, R8 ;  /* 0x0000000800117202 */ /* 0x000fe20000000f00 */
[----:B---3--:R-:W-:Y:S01]  /*02f0*/  IMAD.MOV R6, RZ, RZ, -R11 ;  /* 0x000000ffff067224 */ /* 0x008fe200078e0a0b */
[----:B------:R-:W-:-:S03]  /*0300*/  LOP3.LUT R8, RZ, R3, RZ, 0x33, !PT ;  /* 0x00000003ff087212 */ /* 0x000fc600078e33ff */
[----:B------:R-:W-:Y:S02]  /*0310*/  @!P2 IMAD.MOV R17, RZ, RZ, -R17 ;  /* 0x000000ffff11a224 */ /* 0x000fe400078e0a11 */
[----:B------:R-:W-:-:S03]  /*0320*/  IMAD R3, R6, R7, RZ ;  /* 0x0000000706037224 */ /* 0x000fc600078e02ff */
[----:B------:R-:W-:Y:S01]  /*0330*/  SEL R17, R8, R17, !P0 ;  /* 0x0000001108117207 */ /* 0x000fe20004000000 */
[----:B------:R-:W-:-:S03]  /*0340*/  IMAD.HI.U32 R10, R11, R3, R10 ;  /* 0x000000030b0a7227 */ /* 0x000fc600078e000a */
[----:B------:R-:W-:-:S05]  /*0350*/  IABS R18, R17 ;  /* 0x0000001100127213 */ /* 0x000fca0000000000 */
[----:B------:R-:W-:Y:S02]  /*0360*/  IMAD.HI.U32 R3, R10, R18, RZ ;  /* 0x000000120a037227 */ /* 0x000fe400078e00ff */
[----:B------:R-:W2:Y:S02]  /*0370*/  LDC.64 R10, c[0x0][0x388] ;  /* 0x0000e200ff0a7b82 */ /* 0x000ea40000000a00 */
[----:B------:R-:W-:-:S04]  /*0380*/  IMAD.MOV R5, RZ, RZ, -R3 ;  /* 0x000000ffff057224 */ /* 0x000fc800078e0a03 */
[----:B------:R-:W-:Y:S01]  /*0390*/  IMAD R18, R7, R5, R18 ;  /* 0x0000000507127224 */ /* 0x000fe200078e0212 */
[----:B------:R-:W-:-:S04]  /*03a0*/  LOP3.LUT R5, R17, R4, RZ, 0x3c, !PT ;  /* 0x0000000411057212 */ /* 0x000fc800078e3cff */
[----:B------:R-:W-:Y:S02]  /*03b0*/  ISETP.GT.U32.AND P2, PT, R7, R18, PT ;  /* 0x000000120700720c */ /* 0x000fe40003f44070 */
[----:B------:R-:W-:-:S11]  /*03c0*/  ISETP.GE.AND P3, PT, R5, RZ, PT ;  /* 0x000000ff0500720c */ /* 0x000fd60003f66270 */
[----:B------:R-:W-:Y:S01]  /*03d0*/  @!P2 IADD3 R18, PT, PT, R18, -R7, RZ ;  /* 0x800000071212a210 */ /* 0x000fe20007ffe0ff */
[----:B------:R-:W-:-:S03]  /*03e0*/  @!P2 VIADD R3, R3, 0x1 ;  /* 0x000000010303a836 */ /* 0x000fc60000000000 */
[----:B------:R-:W-:-:S13]  /*03f0*/  ISETP.GE.U32.AND P1, PT, R18, R7, PT ;  /* 0x000000071200720c */ /* 0x000fda0003f26070 */
[----:B------:R-:W-:Y:S01]  /*0400*/  @P1 VIADD R3, R3, 0x1 ;  /* 0x0000000103031836 */ /* 0x000fe20000000000 */
[----:B------:R-:W-:-:S03]  /*0410*/  ISETP.NE.AND P1, PT, R4, RZ, PT ;  /* 0x000000ff0400720c */ /* 0x000fc60003f25270 */
[----:B------:R-:W-:-:S05]  /*0420*/  @!P3 IMAD.MOV R3, RZ, RZ, -R3 ;  /* 0x000000ffff03b224 */ /* 0x000fca00078e0a03 */
[----:B------:R-:W-:Y:S02]  /*0430*/  SEL R6, R16, R3, !P1 ;  /* 0x0000000310067207 */ /* 0x000fe40004800000 */
[----:B------:R-:W-:Y:S01]  /*0440*/  ISETP.GT.U32.AND P4, PT, R2, R9, PT ;  /* 0x000000090200720c */ /* 0x000fe20003f84070 */
[----:B0-----:R-:W5:Y:S02]  /*0450*/  LDG.E R3, desc[UR6][R12.64+0x4] ;  /* 0x000004060c037981 */ /* 0x001f64000c1e1900 */
[----:B------:R-:W-:-:S04]  /*0460*/  IMAD.SHL.U32 R5, R6, 0x8, RZ ;  /* 0x0000000806057824 */ /* 0x000fc800078e00ff */
[----:B--2---:R-:W-:Y:S01]  /*0470*/  IMAD.WIDE R4, R5, 0x4, R10 ;  /* 0x0000000405047825 */ /* 0x004fe200078e020a */
[----:B------:R-:W-:Y:S01]  /*0480*/  IADD3 R2, PT, PT, R9, -R2, RZ ;  /* 0x8000000209027210 */ /* 0x000fe20007ffe0ff */
[----:B------:R-:W5:Y:S04]  /*0490*/  LDG.E R10, desc[UR6][R12.64] ;  /* 0x000000060c0a7981 */ /* 0x000f68000c1e1900 */
[----:B------:R-:W2:Y:S04]  /*04a0*/  LDG.E R21, desc[UR6][R4.64+0x4] ;  /* 0x0000040604157981 */ /* 0x000ea8000c1e1900 */
[----:B------:R-:W3:Y:S01]  /*04b0*/  LDG.E R19, desc[UR6][R4.64] ;  /* 0x0000000604137981 */ /* 0x000ee2000c1e1900 */
[----:B------:R-:W-:-:S02]  /*04c0*/  ISETP.GE.AND P3, PT, R0, RZ, PT ;  /* 0x000000ff0000720c */ /* 0x000fc40003f66270 */
[----:B------:R-:W-:Y:S01]  /*04d0*/  ISETP.GE.AND P2, PT, R17, RZ, PT ;  /* 0x000000ff1100720c */ /* 0x000fe20003f46270 */
[----:B------:R1:W5:Y:S01]  /*04e0*/  LDG.E R11, desc[UR6][R12.64+0x8] ;  /* 0x000008060c0b7981 */ /* 0x000362000c1e1900 */
[-C--:B------:R-:W-:Y:S01]  /*04f0*/  ISETP.GT.U32.AND P5, PT, R7, R18.reuse, PT ;  /* 0x000000120700720c */ /* 0x080fe20003fa4070 */
[----:B------:R-:W-:Y:S01]  /*0500*/  IMAD.IADD R7, R18, 0x1, -R7 ;  /* 0x0000000112077824 */ /* 0x000fe200078e0a07 */
[----:B------:R-:W-:Y:S01]  /*0510*/  SEL R9, R2, R9, !P4 ;  /* 0x0000000902097207 */ /* 0x000fe20006000000 */
[----:B------:R-:W-:Y:S01]  /*0520*/  BSSY.RECONVERGENT B0, `(.L_x_30) ;  /* 0x000001b000007945 */ /* 0x000fe20003800200 */
[----:B------:R-:W5:Y:S02]  /*0530*/  LDG.E R14, desc[UR6][R4.64+0x8] ;  /* 0x00000806040e7981 */ /* 0x000f64000c1e1900 */
[----:B------:R-:W-:Y:S02]  /*0540*/  SEL R7, R7, R18, !P5 ;  /* 0x0000001207077207 */ /* 0x000fe40006800000 */
[----:B------:R0:W5:Y:S01]  /*0550*/  LDG.E R15, desc[UR6][R4.64+0xc] ;  /* 0x00000c06040f7981 */ /* 0x000162000c1e1900 */
[----:B------:R-:W-:-:S02]  /*0560*/  @!P3 IMAD.MOV R9, RZ, RZ, -R9 ;  /* 0x000000ffff09b224 */ /* 0x000fc400078e0a09 */
[----:B-1----:R-:W-:Y:S01]  /*0570*/  FADD R12, R20, -1 ;  /* 0xbf800000140c7421 */ /* 0x002fe20000000000 */
[----:B------:R-:W-:Y:S02]  /*0580*/  @!P2 IMAD.MOV R7, RZ, RZ, -R7 ;  /* 0x000000ffff07a224 */ /* 0x000fe400078e0a07 */
[----:B------:R-:W-:-:S03]  /*0590*/  SEL R8, R8, R9, !P0 ;  /* 0x0000000908087207 */ /* 0x000fc60004000000 */
[----:B0-----:R-:W-:Y:S02]  /*05a0*/  SEL R5, R16, R7, !P1 ;  /* 0x0000000710057207 */ /* 0x001fe40004800000 */
[----:B--2---:R-:W-:Y:S01]  /*05b0*/  FSETP.GT.AND P4, PT, R21, 0.5, PT ;  /* 0x3f0000001500780b */ /* 0x004fe20003f84000 */
[----:B---3--:R-:W-:-:S12]  /*05c0*/  FFMA R12, R12, R19, 1 ;  /* 0x3f8000000c0c7423 */ /* 0x008fd80000000013 */
[----:B------:R-:W-:Y:S05]  /*05d0*/  @!P4 BRA `(.L_x_31) ;  /* 0x00000000003cc947 */ /* 0x000fea0003800000 */
[----:B------:R-:W-:Y:S01]  /*05e0*/  VIADD R0, R12, 0x1800000 ;  /* 0x018000000c007836 */ /* 0x000fe20000000000 */
[----:B------:R-:W-:Y:S04]  /*05f0*/  BSSY.RECONVERGENT B1, `(.L_x_31) ;  /* 0x000000d000017945 */ /* 0x000fe80003800200 */
[----:B------:R-:W-:-:S04]  /*0600*/  LOP3.LUT R0, R0, 0x7f800000, RZ, 0xc0, !PT ;  /* 0x7f80000000007812 */ /* 0x000fc800078ec0ff */
[----:B------:R-:W-:-:S13]  /*0610*/  ISETP.GT.U32.AND P0, PT, R0, 0x1ffffff, PT ;  /* 0x01ffffff0000780c */ /* 0x000fda0003f04070 */
[----:B------:R-:W-:Y:S05]  /*0620*/  @P0 BRA `(.L_x_32) ;  /* 0x0000000000140947 */ /* 0x000fea0003800000 */
[----:B------:R-:W-:Y:S02]  /*0630*/  MOV R0, R12 ;  /* 0x0000000c00007202 */ /* 0x000fe40000000f00 */
[----:B------:R-:W-:-:S07]  /*0640*/  MOV R4, 0x660 ;  /* 0x0000066000047802 */ /* 0x000fce0000000f00 */
[----:B-----5:R-:W-:Y:S05]  /*0650*/  CALL.REL.NOINC `($__internal_0_$__cuda_sm20_rcp_rn_f32_slowpath) ;  /* 0x0000000c00287944 */ /* 0x020fea0003c00000 */
[----:B------:R-:W-:Y:S01]  /*0660*/  IMAD.MOV.U32 R12, RZ, RZ, R7 ;  /* 0x000000ffff0c7224 */ /* 0x000fe200078e0007 */
[----:B------:R-:W-:Y:S06]  /*0670*/  BRA `(.L_x_33) ;  /* 0x0000000000107947 */ /* 0x000fec0003800000 */
.L_x_32:
[----:B------:R-:W0:Y:S02]  /*0680*/  MUFU.RCP R7, R12 ;  /* 0x0000000c00077308 */ /* 0x000e240000001000 */
[----:B0-----:R-:W-:-:S04]  /*0690*/  FFMA R0, R12, R7, -1 ;  /* 0xbf8000000c007423 */ /* 0x001fc80000000007 */
[----:B------:R-:W-:-:S04]  /*06a0*/  FADD.FTZ R0, -R0, -RZ ;  /* 0x800000ff00007221 */ /* 0x000fc80000010100 */
[----:B------:R-:W-:-:S07]  /*06b0*/  FFMA R12, R7, R0, R7 ;  /* 0x00000000070c7223 */ /* 0x000fce0000000007 */
.L_x_33:
[----:B------:R-:W-:Y:S05]  /*06c0*/  BSYNC.RECONVERGENT B1 ;  /* 0x0000000000017941 */ /* 0x000fea0003800200 */
.L_x_31:
[----:B------:R-:W-:Y:S05]  /*06d0*/  BSYNC.RECONVERGENT B0 ;  /* 0x0000000000007941 */ /* 0x000fea0003800200 */
.L_x_30:
[----:B------:R-:W0:Y:S01]  /*06e0*/  LDC R13, c[0x0][0x3a4] ;  /* 0x0000e900ff0d7b82 */ /* 0x000e220000000800 */
[----:B-----5:R-:W-:Y:S01]  /*06f0*/  FSETP.GT.AND P0, PT, R15, 0.5, PT ;  /* 0x3f0000000f00780b */ /* 0x020fe20003f04000 */
[----:B------:R-:W-:Y:S01]  /*0700*/  BSSY.RECONVERGENT B0, `(.L_x_34) ;  /* 0x0000013000007945 */ /* 0x000fe20003800200 */
[----:B0-----:R-:W-:-:S04]  /*0710*/  FADD R13, R13, -1 ;  /* 0xbf8000000d0d7421 */ /* 0x001fc80000000000 */
[----:B------:R-:W-:-:S07]  /*0720*/  FFMA R13, R14, R13, 1 ;  /* 0x3f8000000e0d7423 */ /* 0x000fce000000000d */
[----:B------:R-:W-:Y:S05]  /*0730*/  @!P0 BRA `(.L_x_35) ;  /* 0x00000000003c8947 */ /* 0x000fea0003800000 */
[----:B------:R-:W-:Y:S01]  /*0740*/  VIADD R0, R13, 0x1800000 ;  /* 0x018000000d007836 */ /* 0x000fe20000000000 */
[----:B------:R-:W-:Y:S04]  /*0750*/  BSSY.RECONVERGENT B1, `(.L_x_35) ;  /* 0x000000d000017945 */ /* 0x000fe80003800200 */
[----:B------:R-:W-:-:S04]  /*0760*/  LOP3.LUT R0, R0, 0x7f800000, RZ, 0xc0, !PT ;  /* 0x7f80000000007812 */ /* 0x000fc800078ec0ff */
[----:B------:R-:W-:-:S13]  /*0770*/  ISETP.GT.U32.AND P0, PT, R0, 0x1ffffff, PT ;  /* 0x01ffffff0000780c */ /* 0x000fda0003f04070 */
[----:B------:R-:W-:Y:S05]  /*0780*/  @P0 BRA `(.L_x_36) ;  /* 0x0000000000140947 */ /* 0x000fea0003800000 */
[----:B------:R-:W-:Y:S01]  /*0790*/  IMAD.MOV.U32 R0, RZ, RZ, R13 ;  /* 0x000000ffff007224 */ /* 0x000fe200078e000d */
[----:B------:R-:W-:-:S07]  /*07a0*/  MOV R4, 0x7c0 ;  /* 0x000007c000047802 */ /* 0x000fce0000000f00 */
[----:B------:R-:W-:Y:S05]  /*07b0*/  CALL.REL.NOINC `($__internal_0_$__cuda_sm20_rcp_rn_f32_slowpath) ;  /* 0x0000000800d07944 */ /* 0x000fea0003c00000 */
[----:B------:R-:W-:Y:S01]  /*07c0*/  IMAD.MOV.U32 R13, RZ, RZ, R7 ;  /* 0x000000ffff0d7224 */ /* 0x000fe200078e0007 */
[----:B------:R-:W-:Y:S06]  /*07d0*/  BRA `(.L_x_37) ;  /* 0x0000000000107947 */ /* 0x000fec0003800000 */
.L_x_36:
[----:B------:R-:W0:Y:S02]  /*07e0*/  MUFU.RCP R0, R13 ;  /* 0x0000000d00007308 */ /* 0x000e240000001000 */
[----:B0-----:R-:W-:-:S04]  /*07f0*/  FFMA R2, R13, R0, -1 ;  /* 0xbf8000000d027423 */ /* 0x001fc80000000000 */
[----:B------:R-:W-:-:S04]  /*0800*/  FADD.FTZ R7, -R2, -RZ ;  /* 0x800000ff02077221 */ /* 0x000fc80000010100 */
[----:B------:R-:W-:-:S07]  /*0810*/  FFMA R13, R0, R7, R0 ;  /* 0x00000007000d7223 */ /* 0x000fce0000000000 */
.L_x_37:
[----:B------:R-:W-:Y:S05]  /*0820*/  BSYNC.RECONVERGENT B1 ;  /* 0x0000000000017941 */ /* 0x000fea0003800200 */
.L_x_35:
[----:B------:R-:W-:Y:S05]  /*0830*/  BSYNC.RECONVERGENT B0 ;  /* 0x0000000000007941 */ /* 0x000fea0003800200 */
.L_x_34:
[----:B------:R-:W0:Y:S01]  /*0840*/  LDC R0, c[0x0][0x394] ;  /* 0x0000e500ff007b82 */ /* 0x000e220000000800 */
[----:B------:R-:W0:Y:S01]  /*0850*/  LDCU.64 UR8, c[0x0][0x398] ;  /* 0x00007300ff0877ac */ /* 0x000e220008000a00 */
[----:B------:R-:W1:Y:S01]  /*0860*/  LDCU.64 UR4, c[0x0][0x380] ;  /* 0x00007000ff0477ac */ /* 0x000e620008000a00 */
[----:B0-----:R-:W-:Y:S02]  /*0870*/  IMAD R9, R0, UR8, RZ ;  /* 0x0000000800097c24 */ /* 0x001fe4000f8e02ff */
[----:B------:R-:W-:Y:S02]  /*0880*/  IMAD R5, R5, R0, R8 ;  /* 0x0000000005057224 */ /* 0x000fe400078e0208 */
[----:B------:R-:W-:-:S03]  /*0890*/  IMAD R6, R6, R9, RZ ;  /* 0x0000000906067224 */ /* 0x000fc600078e02ff */
[----:B------:R-:W-:Y:S01]  /*08a0*/  SHF.R.S32.HI R7, RZ, 0x1f, R5 ;  /* 0x0000001fff077819 */ /* 0x000fe20000011405 */
[----:B------:R-:W-:-:S05]  /*08b0*/  IMAD R6, R6, 0x3, RZ ;  /* 0x0000000306067824 */ /* 0x000fca00078e02ff */
[----:B------:R-:W-:-:S04]  /*08c0*/  IADD3 R5, P0, PT, R6, R5, RZ ;  /* 0x0000000506057210 */ /* 0x000fc80007f1e0ff */
[----:B------:R-:W-:Y:S02]  /*08d0*/  LEA.HI.X.SX32 R6, R6, R7, 0x1, P0 ;  /* 0x0000000706067211 */ /* 0x000fe400000f0eff */
[----:B-1----:R-:W-:-:S04]  /*08e0*/  LEA R4, P0, R5, UR4, 0x2 ;  /* 0x0000000405047c11 */ /* 0x002fc8000f8010ff */
[----:B------:R-:W-:-:S03]  /*08f0*/  LEA.HI.X R5, R5, UR5, R6, 0x2, P0 ;  /* 0x0000000505057c11 */ /* 0x000fc600080f1406 */
[C---:B------:R-:W-:Y:S02]  /*0900*/  IMAD.WIDE R6, R9.reuse, 0x4, R4 ;  /* 0x0000000409067825 */ /* 0x040fe400078e0204 */
[----:B------:R0:W5:Y:S04]  /*0910*/  LDG.E R2, desc[UR6][R4.64] ;  /* 0x0000000604027981 */ /* 0x000168000c1e1900 */
[----:B------:R0:W5:Y:S01]  /*0920*/  LDG.E R14, desc[UR6][R6.64] ;  /* 0x00000006060e7981 */ /* 0x000162000c1e1900 */
[----:B------:R-:W-:-:S05]  /*0930*/  IMAD.WIDE R8, R9, 0x4, R6 ;  /* 0x0000000409087825 */ /* 0x000fca00078e0206 */
[----:B------:R0:W5:Y:S01]  /*0940*/  LDG.E R17, desc[UR6][R8.64] ;  /* 0x0000000608117981 */ /* 0x000162000c1e1900 */
[----:B------:R-:W-:Y:S01]  /*0950*/  UISETP.NE.AND UP0, UPT, UR9, URZ, UPT ;  /* 0x000000ff0900728c */ /* 0x000fe2000bf05270 */
[----:B------:R-:W-:-:S08]  /*0960*/  UMOV UR4, URZ ;  /* 0x000000ff00047c82 */ /* 0x000fd00008000000 */
[----:B0-----:R-:W-:Y:S05]  /*0970*/  BRA.U !UP0, `(.L_x_38) ;  /* 0x0000000908287547 */ /* 0x001fea000b800000 */
[CC--:B-----5:R-:W-:Y:S01]  /*0980*/  FSETP.GT.AND P3, PT, R2.reuse, R14.reuse, PT ;  /* 0x0000000e0200720b */ /* 0x0e0fe20003f64000 */
[----:B------:R-:W-:Y:S01]  /*0990*/  BSSY.RECONVERGENT B0, `(.L_x_39) ;  /* 0x0000055000007945 */ /* 0x000fe20003800200 */
[----:B------:R-:W-:Y:S01]  /*09a0*/  FSETP.GEU.AND P0, PT, R2, R14, PT ;  /* 0x0000000e0200720b */ /* 0x000fe20003f0e000 */
[----:B------:R-:W-:Y:S02]  /*09b0*/  HFMA2 R19, -RZ, RZ, 0, 0 ;  /* 0x00000000ff137431 */ /* 0x000fe400000001ff */
[----:B------:R-:W-:-:S08]  /*09c0*/  IMAD.MOV.U32 R16, RZ, RZ, -0x40800000 ;  /* 0xbf800000ff107424 */ /* 0x000fd000078e00ff */
[-C--:B------:R-:W-:Y:S02]  /*09d0*/  @!P3 FSETP.GT.AND P2, PT, R14, R17.reuse, PT ;  /* 0x000000110e00b20b */ /* 0x080fe40003f44000 */
[-C--:B------:R-:W-:Y:S02]  /*09e0*/  @P3 FSETP.GT.AND P1, PT, R2, R17.reuse, PT ;  /* 0x000000110200320b */ /* 0x080fe40003f24000 */
[-C--:B------:R-:W-:Y:S02]  /*09f0*/  @!P3 FSEL R15, R14, R17.reuse, P2 ;  /* 0x000000110e0fb208 */ /* 0x080fe40001000000 */
[-C--:B------:R-:W-:Y:S02]  /*0a00*/  @P3 FSEL R15, R2, R17.reuse, P1 ;  /* 0x00000011020f3208 */ /* 0x080fe40000800000 */
[----:B------:R-:W-:Y:S02]  /*0a10*/  @P0 FSETP.GEU.AND P1, PT, R14, R17, PT ;  /* 0x000000110e00020b */ /* 0x000fe40003f2e000 */
[----:B------:R-:W-:-:S02]  /*0a20*/  FSETP.NEU.AND P3, PT, R15, RZ, PT ;  /* 0x000000ff0f00720b */ /* 0x000fc40003f6d000 */
[-C--:B------:R-:W-:Y:S02]  /*0a30*/  @!P0 FSETP.GEU.AND P2, PT, R2, R17.reuse, PT ;  /* 0x000000110200820b */ /* 0x080fe40003f4e000 */
[-C--:B------:R-:W-:Y:S02]  /*0a40*/  @P0 FSEL R0, R14, R17.reuse, !P1 ;  /* 0x000000110e000208 */ /* 0x080fe40004800000 */
[----:B------:R-:W-:-:S07]  /*0a50*/  @!P0 FSEL R0, R2, R17, !P2 ;  /* 0x0000001102008208 */ /* 0x000fce0005000000 */
[----:B------:R-:W-:Y:S05]  /*0a60*/  @!P3 BRA `(.L_x_40) ;  /* 0x00000004001cb947 */ /* 0x000fea0003800000 */
[----:B------:R-:W-:Y:S01]  /*0a70*/  FSETP.NEU.AND P0, PT, R2, R15, PT ;  /* 0x0000000f0200720b */ /* 0x000fe20003f0d000 */
[----:B------:R-:W-:Y:S01]  /*0a80*/  BSSY.RECONVERGENT B1, `(.L_x_41) ;  /* 0x0000033000017945 */ /* 0x000fe20003800200 */
[----:B------:R-:W-:-:S11]  /*0a90*/  FADD R0, -R0, R15 ;  /* 0x0000000f00007221 */ /* 0x000fd60000000100 */
[----:B------:R-:W-:Y:S05]  /*0aa0*/  @!P0 BRA `(.L_x_42) ;  /* 0x0000000000888947 */ /* 0x000fea0003800000 */
[----:B------:R-:W-:-:S13]  /*0ab0*/  FSETP.NEU.AND P0, PT, R14, R15, PT ;  /* 0x0000000f0e00720b */ /* 0x000fda0003f0d000 */
[----:B------:R-:W-:Y:S05]  /*0ac0*/  @!P0 BRA `(.L_x_43) ;  /* 0x0000000000408947 */ /* 0x000fea0003800000 */
[----:B------:R-:W0:Y:S01]  /*0ad0*/  MUFU.RCP R17, R0 ;  /* 0x0000000000117308 */ /* 0x000e220000001000 */
[----:B------:R-:W-:Y:S01]  /*0ae0*/  FADD R2, R2, -R14 ;  /* 0x8000000e02027221 */ /* 0x000fe20000000000 */
[----:B------:R-:W-:Y:S06]  /*0af0*/  BSSY.RECONVERGENT B2, `(.L_x_44) ;  /* 0x000000b000027945 */ /* 0x000fec0003800200 */
[----:B------:R-:W1:Y:S01]  /*0b00*/  FCHK P0, R2, R0 ;  /* 0x0000000002007302 */ /* 0x000e620000000000 */
[----:B0-----:R-:W-:-:S04]  /*0b10*/  FFMA R16, -R0, R17, 1 ;  /* 0x3f80000000107423 */ /* 0x001fc80000000111 */
[----:B------:R-:W-:-:S04]  /*0b20*/  FFMA R17, R17, R16, R17 ;  /* 0x0000001011117223 */ /* 0x000fc80000000011 */
[----:B------:R-:W-:-:S04]  /*0b30*/  FFMA R14, R2, R17, RZ ;  /* 0x00000011020e7223 */ /* 0x000fc800000000ff */
[----:B------:R-:W-:-:S04]  /*0b40*/  FFMA R16, -R0, R14, R2 ;  /* 0x0000000e00107223 */ /* 0x000fc80000000102 */
[----:B------:R-:W-:Y:S01]  /*0b50*/  FFMA R14, R17, R16, R14 ;  /* 0x00000010110e7223 */ /* 0x000fe2000000000e */
[----:B-1----:R-:W-:Y:S06]  /*0b60*/  @!P0 BRA `(.L_x_45) ;  /* 0x00000000000c8947 */ /* 0x002fec0003800000 */
[----:B------:R-:W-:-:S07]  /*0b70*/  MOV R16, 0xb90 ;  /* 0x00000b9000107802 */ /* 0x000fce0000000f00 */
[----:B------:R-:W-:Y:S05]  /*0b80*/  CALL.REL.NOINC `($__internal_1_$__cuda_sm3x_div_rn_noftz_f32_slowpath) ;  /* 0x0000000800b07944 */ /* 0x000fea0003c00000 */
[----:B------:R-:W-:-:S07]  /*0b90*/  IMAD.MOV.U32 R14, RZ, RZ, R2 ;  /* 0x000000ffff0e7224 */ /* 0x000fce00078e0002 */
.L_x_45:
[----:B------:R-:W-:Y:S05]  /*0ba0*/  BSYNC.RECONVERGENT B2 ;  /* 0x0000000000027941 */ /* 0x000fea0003800200 */
.L_x_44:
[----:B------:R-:W-:Y:S01]  /*0bb0*/  FADD R14, R14, 4 ;  /* 0x408000000e0e7421 */ /* 0x000fe20000000000 */
[----:B------:R-:W-:Y:S06]  /*0bc0*/  BRA `(.L_x_46) ;  /* 0x0000000000787947 */ /* 0x000fec0003800000 */
.L_x_43:
[----:B------:R-:W0:Y:S01]  /*0bd0*/  MUFU.RCP R19, R0 ;  /* 0x0000000000137308 */ /* 0x000e220000001000 */
[----:B------:R-:W-:Y:S01]  /*0be0*/  FADD R2, -R2, R17 ;  /* 0x0000001102027221 */ /* 0x000fe20000000100 */
        /* <DEDUP_REMOVED lines=11> */
.L_x_48:
[----:B------:R-:W-:Y:S05]  /*0ca0*/  BSYNC.RECONVERGENT B2 ;  /* 0x0000000000027941 */ /* 0x000fea0003800200 */
.L_x_47:
[----:B------:R-:W-:Y:S01]  /*0cb0*/  FADD R14, R14, 2 ;  /* 0x400000000e0e7421 */ /* 0x000fe20000000000 */
[----:B------:R-:W-:Y:S06]  /*0cc0*/  BRA `(.L_x_46) ;  /* 0x0000000000387947 */ /* 0x000fec0003800000 */
.L_x_42:
        /* <DEDUP_REMOVED lines=13> */
.L_x_49:
[----:B------:R-:W-:Y:S05]  /*0da0*/  BSYNC.RECONVERGENT B2 ;  /* 0x0000000000027941 */ /* 0x000fea0003800200 */
.L_x_46:
[----:B------:R-:W-:Y:S05]  /*0db0*/  BSYNC.RECONVERGENT B1 ;  /* 0x0000000000017941 */ /* 0x000fea0003800200 */
.L_x_41:
[----:B------:R-:W0:Y:S01]  /*0dc0*/  MUFU.RCP R2, R15 ;  /* 0x0000000f00027308 */ /* 0x000e220000001000 */
[----:B------:R-:W-:Y:S07]  /*0dd0*/  BSSY.RECONVERGENT B1, `(.L_x_50) ;  /* 0x000000d000017945 */ /* 0x000fee0003800200 */
[----:B------:R-:W1:Y:S01]  /*0de0*/  FCHK P0, R0, R15 ;  /* 0x0000000f00007302 */ /* 0x000e620000000000 */
[----:B0-----:R-:W-:-:S04]  /*0df0*/  FFMA R17, R2, -R15, 1 ;  /* 0x3f80000002117423 */ /* 0x001fc8000000080f */
[----:B------:R-:W-:-:S04]  /*0e00*/  FFMA R17, R2, R17, R2 ;  /* 0x0000001102117223 */ /* 0x000fc80000000002 */
[----:B------:R-:W-:-:S04]  /*0e10*/  FFMA R2, R0, R17, RZ ;  /* 0x0000001100027223 */ /* 0x000fc800000000ff */
[----:B------:R-:W-:-:S04]  /*0e20*/  FFMA R16, R2, -R15, R0 ;  /* 0x8000000f02107223 */ /* 0x000fc80000000000 */
[----:B------:R-:W-:Y:S01]  /*0e30*/  FFMA R19, R17, R16, R2 ;  /* 0x0000001011137223 */ /* 0x000fe20000000002 */
[----:B-1----:R-:W-:Y:S06]  /*0e40*/  @!P0 BRA `(.L_x_51) ;  /* 0x0000000000148947 */ /* 0x002fec0003800000 */
[----:B------:R-:W-:Y:S01]  /*0e50*/  MOV R2, R0 ;  /* 0x0000000000027202 */ /* 0x000fe20000000f00 */
[----:B------:R-:W-:Y:S01]  /*0e60*/  IMAD.MOV.U32 R0, RZ, RZ, R15 ;  /* 0x000000ffff007224 */ /* 0x000fe200078e000f */
[----:B------:R-:W-:-:S07]  /*0e70*/  MOV R16, 0xe90 ;  /* 0x00000e9000107802 */ /* 0x000fce0000000f00 */
[----:B------:R-:W-:Y:S05]  /*0e80*/  CALL.REL.NOINC `($__internal_1_$__cuda_sm3x_div_rn_noftz_f32_slowpath) ;  /* 0x0000000400f07944 */ /* 0x000fea0003c00000 */
[----:B------:R-:W-:-:S07]  /*0e90*/  IMAD.MOV.U32 R19, RZ, RZ, R2 ;  /* 0x000000ffff137224 */ /* 0x000fce00078e0002 */
.L_x_51:
[----:B------:R-:W-:Y:S05]  /*0ea0*/  BSYNC.RECONVERGENT B1 ;  /* 0x0000000000017941 */ /* 0x000fea0003800200 */
.L_x_50:
[----:B------:R-:W-:-:S13]  /*0eb0*/  FSETP.GEU.AND P0, PT, R14, RZ, PT ;  /* 0x000000ff0e00720b */ /* 0x000fda0003f0e000 */
[----:B------:R-:W-:-:S04]  /*0ec0*/  @!P0 FADD R14, R14, 6 ;  /* 0x40c000000e0e8421 */ /* 0x000fc80000000000 */
[----:B------:R-:W-:-:S07]  /*0ed0*/  IMAD.MOV.U32 R16, RZ, RZ, R14 ;  /* 0x000000ffff107224 */ /* 0x000fce00078e000e */
.L_x_40:
[----:B------:R-:W-:Y:S05]  /*0ee0*/  BSYNC.RECONVERGENT B0 ;  /* 0x0000000000007941 */ /* 0x000fea0003800200 */
.L_x_39:
[----:B------:R-:W-:Y:S01]  /*0ef0*/  FMUL R19, R19, R12 ;  /* 0x0000000c13137220 */ /* 0x000fe20000400000 */
[----:B------:R-:W-:Y:S01]  /*0f00*/  FMUL R15, R15, R13 ;  /* 0x0000000d0f0f7220 */ /* 0x000fe20000400000 */
[----:B------:R-:W-:Y:S03]  /*0f10*/  BSSY.RECONVERGENT B0, `(.L_x_52) ;  /* 0x0000026000007945 */ /* 0x000fe60003800200 */
[----:B------:R-:W-:Y:S01]  /*0f20*/  FSETP.NEU.AND P0, PT, R19, RZ, PT ;  /* 0x000000ff1300720b */ /* 0x000fe20003f0d000 */
[--C-:B------:R-:W-:Y:S01]  /*0f30*/  IMAD.MOV.U32 R0, RZ, RZ, R15.reuse ;  /* 0x000000ffff007224 */ /* 0x100fe200078e000f */
[----:B------:R-:W-:Y:S01]  /*0f40*/  MOV R12, R15 ;  /* 0x0000000f000c7202 */ /* 0x000fe20000000f00 */
[----:B------:R-:W-:-:S10]  /*0f50*/  IMAD.MOV.U32 R13, RZ, RZ, R15 ;  /* 0x000000ffff0d7224 */ /* 0x000fd400078e000f */
[----:B------:R-:W-:Y:S05]  /*0f60*/  @!P0 BRA `(.L_x_53) ;  /* 0x0000000000808947 */ /* 0x000fea0003800000 */
[----:B------:R-:W0:Y:S01]  /*0f70*/  F2I.FLOOR.NTZ R20, R16 ;  /* 0x0000001000147305 */ /* 0x000e220000207100 */
[----:B------:R-:W-:-:S04]  /*0f80*/  FADD R0, -R19, 1 ;  /* 0x3f80000013007421 */ /* 0x000fc80000000100 */
[----:B------:R-:W-:-:S04]  /*0f90*/  FMUL R17, R15, R0 ;  /* 0x000000000f117220 */ /* 0x000fc80000400000 */
[----:B------:R-:W-:Y:S01]  /*0fa0*/  IMAD.MOV.U32 R12, RZ, RZ, R17 ;  /* 0x000000ffff0c7224 */ /* 0x000fe200078e0011 */
[----:B0-----:R-:W-:Y:S02]  /*0fb0*/  I2FP.F32.S32 R13, R20 ;  /* 0x00000014000d7245 */ /* 0x001fe40000201400 */
[----:B------:R-:W-:-:S03]  /*0fc0*/  ISETP.NE.AND P0, PT, R20, RZ, PT ;  /* 0x000000ff1400720c */ /* 0x000fc60003f05270 */
[----:B------:R-:W-:-:S04]  /*0fd0*/  FADD R13, -R13, R16 ;  /* 0x000000100d0d7221 */ /* 0x000fc80000000100 */
[----:B------:R-:W-:-:S04]  /*0fe0*/  FADD R2, -R13, 1 ;  /* 0x3f8000000d027421 */ /* 0x000fc80000000100 */
[----:B------:R-:W-:-:S04]  /*0ff0*/  FFMA R2, -R19, R2, 1 ;  /* 0x3f80000013027423 */ /* 0x000fc80000000102 */
[----:B------:R-:W-:Y:S01]  /*1000*/  FMUL R18, R15, R2 ;  /* 0x000000020f127220 */ /* 0x000fe20000400000 */
[----:B------:R-:W-:Y:S01]  /*1010*/  FFMA R2, -R19, R13, 1 ;  /* 0x3f80000013027423 */ /* 0x000fe2000000010d */
[----:B------:R-:W-:Y:S02]  /*1020*/  IMAD.MOV.U32 R13, RZ, RZ, R15 ;  /* 0x000000ffff0d7224 */ /* 0x000fe400078e000f */
[----:B------:R-:W-:Y:S01]  /*1030*/  IMAD.MOV.U32 R0, RZ, RZ, R18 ;  /* 0x000000ffff007224 */ /* 0x000fe200078e0012 */
[----:B------:R-:W-:Y:S06]  /*1040*/  @!P0 BRA `(.L_x_53) ;  /* 0x0000000000488947 */ /* 0x000fec0003800000 */
[----:B------:R-:W-:Y:S01]  /*1050*/  ISETP.NE.AND P0, PT, R20, 0x1, PT ;  /* 0x000000011400780c */ /* 0x000fe20003f05270 */
[----:B------:R-:W-:Y:S01]  /*1060*/  FMUL R14, R15, R2 ;  /* 0x000000020f0e7220 */ /* 0x000fe20000400000 */
[----:B------:R-:W-:Y:S01]  /*1070*/  MOV R12, R17 ;  /* 0x00000011000c7202 */ /* 0x000fe20000000f00 */
[----:B------:R-:W-:Y:S02]  /*1080*/  IMAD.MOV.U32 R0, RZ, RZ, R15 ;  /* 0x000000ffff007224 */ /* 0x000fe400078e000f */
[----:B------:R-:W-:-:S08]  /*1090*/  IMAD.MOV.U32 R13, RZ, RZ, R14 ;  /* 0x000000ffff0d7224 */ /* 0x000fd000078e000e */
[----:B------:R-:W-:Y:S05]  /*10a0*/  @!P0 BRA `(.L_x_53) ;  /* 0x0000000000308947 */ /* 0x000fea0003800000 */
[----:B------:R-:W-:Y:S01]  /*10b0*/  ISETP.NE.AND P1, PT, R20, 0x2, PT ;  /* 0x000000021400780c */ /* 0x000fe20003f25270 */
[----:B------:R-:W-:Y:S01]  /*10c0*/  IMAD.MOV.U32 R13, RZ, RZ, R17 ;  /* 0x000000ffff0d7224 */ /* 0x000fe200078e0011 */
[----:B------:R-:W-:Y:S01]  /*10d0*/  MOV R12, R18 ;  /* 0x00000012000c7202 */ /* 0x000fe20000000f00 */
[----:B------:R-:W-:-:S10]  /*10e0*/  IMAD.MOV.U32 R0, RZ, RZ, R15 ;  /* 0x000000ffff007224 */ /* 0x000fd400078e000f */
[C---:B------:R-:W-:Y:S02]  /*10f0*/  @P1 ISETP.NE.AND P0, PT, R20.reuse, 0x3, PT ;  /* 0x000000031400180c */ /* 0x040fe40003f05270 */
[C---:B------:R-:W-:Y:S02]  /*1100*/  @P1 ISETP.NE.AND P3, PT, R20.reuse, 0x4, PT ;  /* 0x000000041400180c */ /* 0x040fe40003f65270 */
[C---:B------:R-:W-:Y:S02]  /*1110*/  @P1 ISETP.NE.AND P2, PT, R20.reuse, 0x3, PT ;  /* 0x000000031400180c */ /* 0x040fe40003f45270 */
[----:B------:R-:W-:Y:S02]  /*1120*/  @P1 ISETP.NE.AND P0, PT, R20, 0x4, P0 ;  /* 0x000000041400180c */ /* 0x000fe40000705270 */
[----:B------:R-:W-:Y:S02]  /*1130*/  @P1 FSEL R2, R18, R15, !P3 ;  /* 0x0000000f12021208 */ /* 0x000fe40005800000 */
[----:B------:R-:W-:-:S02]  /*1140*/  @P1 FSEL R0, R14, R17, !P2 ;  /* 0x000000110e001208 */ /* 0x000fc40005000000 */
[----:B------:R-:W-:Y:S02]  /*1150*/  @P1 FSEL R13, R17, R2, !P2 ;  /* 0x00000002110d1208 */ /* 0x000fe40005000000 */
[----:B------:R-:W-:-:S07]  /*1160*/  @P1 FSEL R12, R14, R15, P0 ;  /* 0x0000000f0e0c1208 */ /* 0x000fce0000000000 */
.L_x_53:
[----:B------:R-:W-:Y:S05]  /*1170*/  BSYNC.RECONVERGENT B0 ;  /* 0x0000000000007941 */ /* 0x000fea0003800200 */
.L_x_52:
[C---:B------:R-:W-:Y:S01]  /*1180*/  FSETP.GEU.AND P0, PT, R13.reuse, RZ, PT ;  /* 0x000000ff0d00720b */ /* 0x040fe20003f0e000 */
[----:B------:R-:W-:Y:S01]  /*1190*/  IMAD.MOV.U32 R2, RZ, RZ, RZ ;  /* 0x000000ffff027224 */ /* 0x000fe200078e00ff */
[----:B------:R-:W-:Y:S01]  /*11a0*/  FSETP.GEU.AND P1, PT, R0, RZ, PT ;  /* 0x000000ff0000720b */ /* 0x000fe20003f2e000 */
[----:B------:R-:W-:Y:S01]  /*11b0*/  IMAD.MOV.U32 R14, RZ, RZ, RZ ;  /* 0x000000ffff0e7224 */ /* 0x000fe200078e00ff */
[----:B------:R-:W-:Y:S01]  /*11c0*/  FSETP.GEU.AND P2, PT, R12, RZ, PT ;  /* 0x000000ff0c00720b */ /* 0x000fe20003f4e000 */
[----:B------:R-:W-:Y:S01]  /*11d0*/  IMAD.MOV.U32 R17, RZ, RZ, RZ ;  /* 0x000000ffff117224 */ /* 0x000fe200078e00ff */
[----:B------:R-:W0:Y:S07]  /*11e0*/  LDCU UR4, c[0x0][0x3b0] ;  /* 0x00007600ff0477ac */ /* 0x000e2e0008000800 */
[----:B------:R-:W-:-:S02]  /*11f0*/  @P0 FMNMX.NAN R2, R13, 1, PT ;  /* 0x3f8000000d020809 */ /* 0x000fc40003820000 */
[----:B------:R-:W-:Y:S02]  /*1200*/  @P1 FMNMX.NAN R14, R0, 1, PT ;  /* 0x3f800000000e1809 */ /* 0x000fe40003820000 */
[----:B------:R-:W-:-:S07]  /*1210*/  @P2 FMNMX.NAN R17, R12, 1, PT ;  /* 0x3f8000000c112809 */ /* 0x000fce0003820000 */
.L_x_38:
[----:B------:R-:W1:Y:S01]  /*1220*/  LDC.64 R12, c[0x0][0x3a8] ;  /* 0x0000ea00ff0c7b82 */ /* 0x000e620000000a00 */
[----:B------:R-:W-:Y:S01]  /*1230*/  FADD R3, R3, -0.5 ;  /* 0xbf00000003037421 */ /* 0x000fe20000000000 */
[----:B------:R-:W-:Y:S01]  /*1240*/  FADD R0, R11, -0.5 ;  /* 0xbf0000000b007421 */ /* 0x000fe20000000000 */
[-CC-:B-1---5:R-:W-:Y:S01]  /*1250*/  FFMA R2, R2, R13.reuse, R12.reuse ;  /* 0x0000000d02027223 */ /* 0x1a2fe2000000000c */
[-CC-:B------:R-:W-:Y:S01]  /*1260*/  FFMA R14, R14, R13.reuse, R12.reuse ;  /* 0x0000000d0e0e7223 */ /* 0x180fe2000000000c */
[----:B------:R-:W-:Y:S01]  /*1270*/  FFMA R17, R17, R13, R12 ;  /* 0x0000000d11117223 */ /* 0x000fe2000000000c */
[----:B------:R-:W-:Y:S02]  /*1280*/  FADD R13, R10, -0.5 ;  /* 0xbf0000000a0d7421 */ /* 0x000fe40000000000 */
[----:B0-----:R-:W-:Y:S01]  /*1290*/  FFMA R3, R3, UR4, R14 ;  /* 0x0000000403037c23 */ /* 0x001fe2000800000e */
[----:B------:R-:W-:Y:S01]  /*12a0*/  FFMA R17, R0, UR4, R17 ;  /* 0x0000000400117c23 */ /* 0x000fe20008000011 */
[----:B------:R-:W-:-:S05]  /*12b0*/  FFMA R13, R13, UR4, R2 ;  /* 0x000000040d0d7c23 */ /* 0x000fca0008000002 */
[----:B------:R-:W-:Y:S04]  /*12c0*/  STG.E desc[UR6][R4.64], R13 ;  /* 0x0000000d04007986 */ /* 0x000fe8000c101906 */
[----:B------:R-:W-:Y:S04]  /*12d0*/  STG.E desc[UR6][R6.64], R3 ;  /* 0x0000000306007986 */ /* 0x000fe8000c101906 */
[----:B------:R-:W-:Y:S01]  /*12e0*/  STG.E desc[UR6][R8.64], R17 ;  /* 0x0000001108007986 */ /* 0x000fe2000c101906 */
[----:B------:R-:W-:Y:S05]  /*12f0*/  EXIT ;  /* 0x000000000000794d */ /* 0x000fea0003800000 */
        .weak           $__internal_0_$__cuda_sm20_rcp_rn_f32_slowpath
        .type           $__internal_0_$__cuda_sm20_rcp_rn_f32_slowpath,@function
        .size           $__internal_0_$__cuda_sm20_rcp_rn_f32_slowpath,($__internal_1_$__cuda_sm3x_div_rn_noftz_f32_slowpath - $__internal_0_$__cuda_sm20_rcp_rn_f32_slowpath)
$__internal_0_$__cuda_sm20_rcp_rn_f32_slowpath:
[----:B------:R-:W-:Y:S01]  /*1300*/  IMAD.SHL.U32 R2, R0, 0x2, RZ ;  /* 0x0000000200027824 */ /* 0x000fe200078e00ff */
[----:B------:R-:W-:Y:S04]  /*1310*/  BSSY.RECONVERGENT B2, `(.L_x_54) ;  /* 0x0000030000027945 */ /* 0x000fe80003800200 */
[----:B------:R-:W-:-:S04]  /*1320*/  SHF.R.U32.HI R2, RZ, 0x18, R2 ;  /* 0x00000018ff027819 */ /* 0x000fc80000011602 */
[----:B------:R-:W-:-:S13]  /*1330*/  ISETP.NE.U32.AND P0, PT, R2, RZ, PT ;  /* 0x000000ff0200720c */ /* 0x000fda0003f05070 */
[----:B------:R-:W-:Y:S05]  /*1340*/  @P0 BRA `(.L_x_55) ;  /* 0x0000000000280947 */ /* 0x000fea0003800000 */
[----:B------:R-:W-:-:S04]  /*1350*/  SHF.L.U32 R2, R0, 0x1, RZ ;  /* 0x0000000100027819 */ /* 0x000fc800000006ff */
[----:B------:R-:W-:-:S13]  /*1360*/  ISETP.NE.AND P0, PT, R2, RZ, PT ;  /* 0x000000ff0200720c */ /* 0x000fda0003f05270 */
[----:B------:R-:W-:Y:S01]  /*1370*/  @P0 FFMA R9, R0, 1.84467440737095516160e+19, RZ ;  /* 0x5f80000000090823 */ /* 0x000fe200000000ff */
[----:B------:R-:W-:Y:S08]  /*1380*/  @!P0 MUFU.RCP R7, R0 ;  /* 0x0000000000078308 */ /* 0x000ff00000001000 */
[----:B------:R-:W0:Y:S02]  /*1390*/  @P0 MUFU.RCP R2, R9 ;  /* 0x0000000900020308 */ /* 0x000e240000001000 */
[----:B0-----:R-:W-:-:S04]  /*13a0*/  @P0 FFMA R13, R9, R2, -1 ;  /* 0xbf800000090d0423 */ /* 0x001fc80000000002 */
[----:B------:R-:W-:-:S04]  /*13b0*/  @P0 FADD.FTZ R13, -R13, -RZ ;  /* 0x800000ff0d0d0221 */ /* 0x000fc80000010100 */
[----:B------:R-:W-:-:S04]  /*13c0*/  @P0 FFMA R2, R2, R13, R2 ;  /* 0x0000000d02020223 */ /* 0x000fc80000000002 */
[----:B------:R-:W-:Y:S01]  /*13d0*/  @P0 FFMA R7, R2, 1.84467440737095516160e+19, RZ ;  /* 0x5f80000002070823 */ /* 0x000fe200000000ff */
[----:B------:R-:W-:Y:S06]  /*13e0*/  BRA `(.L_x_56) ;  /* 0x0000000000887947 */ /* 0x000fec0003800000 */
.L_x_55:
[----:B------:R-:W-:-:S05]  /*13f0*/  VIADD R17, R2, 0xffffff03 ;  /* 0xffffff0302117836 */ /* 0x000fca0000000000 */
[----:B------:R-:W-:-:S13]  /*1400*/  ISETP.GT.U32.AND P0, PT, R17, 0x1, PT ;  /* 0x000000011100780c */ /* 0x000fda0003f04070 */
[----:B------:R-:W-:Y:S05]  /*1410*/  @P0 BRA `(.L_x_57) ;  /* 0x0000000000780947 */ /* 0x000fea0003800000 */
[----:B------:R-:W-:Y:S01]  /*1420*/  LOP3.LUT R7, R0, 0x7fffff, RZ, 0xc0, !PT ;  /* 0x007fffff00077812 */ /* 0x000fe200078ec0ff */
[----:B------:R-:W-:Y:S02]  /*1430*/  IMAD.MOV.U32 R18, RZ, RZ, 0x3 ;  /* 0x00000003ff127424 */ /* 0x000fe400078e00ff */
[----:B------:R-:W-:Y:S01]  /*1440*/  VIADD R2, R2, 0xffffff04 ;  /* 0xffffff0402027836 */ /* 0x000fe20000000000 */
[----:B------:R-:W-:Y:S02]  /*1450*/  LOP3.LUT R7, R7, 0x3f800000, RZ, 0xfc, !PT ;  /* 0x3f80000007077812 */ /* 0x000fe400078efcff */
[----:B------:R-:W-:Y:S02]  /*1460*/  SHF.L.U32 R18, R18, R17, RZ ;  /* 0x0000001112127219 */ /* 0x000fe400000006ff */
[----:B------:R-:W0:Y:S02]  /*1470*/  MUFU.RCP R16, R7 ;  /* 0x0000000700107308 */ /* 0x000e240000001000 */
[----:B0-----:R-:W-:-:S04]  /*1480*/  FFMA R9, R7, R16, -1 ;  /* 0xbf80000007097423 */ /* 0x001fc80000000010 */
[----:B------:R-:W-:-:S04]  /*1490*/  FADD.FTZ R9, -R9, -RZ ;  /* 0x800000ff09097221 */ /* 0x000fc80000010100 */
[CCC-:B------:R-:W-:Y:S01]  /*14a0*/  FFMA.RM R13, R16.reuse, R9.reuse, R16.reuse ;  /* 0x00000009100d7223 */ /* 0x1c0fe20000004010 */
[----:B------:R-:W-:-:S04]  /*14b0*/  FFMA.RP R16, R16, R9, R16 ;  /* 0x0000000910107223 */ /* 0x000fc80000008010 */
[C---:B------:R-:W-:Y:S02]  /*14c0*/  LOP3.LUT R9, R13.reuse, 0x7fffff, RZ, 0xc0, !PT ;  /* 0x007fffff0d097812 */ /* 0x040fe400078ec0ff */
[----:B------:R-:W-:Y:S02]  /*14d0*/  FSETP.NEU.FTZ.AND P0, PT, R13, R16, PT ;  /* 0x000000100d00720b */ /* 0x000fe40003f1d000 */
[----:B------:R-:W-:Y:S02]  /*14e0*/  LOP3.LUT R9, R9, 0x800000, RZ, 0xfc, !PT ;  /* 0x0080000009097812 */ /* 0x000fe400078efcff */
[----:B------:R-:W-:Y:S02]  /*14f0*/  SEL R13, RZ, 0xffffffff, !P0 ;  /* 0xffffffffff0d7807 */ /* 0x000fe40004000000 */
[----:B------:R-:W-:-:S03]  /*1500*/  LOP3.LUT R18, R18, R9, RZ, 0xc0, !PT ;  /* 0x0000000912127212 */ /* 0x000fc600078ec0ff */
[----:B------:R-:W-:Y:S01]  /*1510*/  IMAD.MOV R16, RZ, RZ, -R13 ;  /* 0x000000ffff107224 */ /* 0x000fe200078e0a0d */
[----:B------:R-:W-:-:S04]  /*1520*/  SHF.R.U32.HI R18, RZ, R17, R18 ;  /* 0x00000011ff127219 */ /* 0x000fc80000011612 */
[----:B------:R-:W-:Y:S02]  /*1530*/  LOP3.LUT P1, RZ, R16, R17, R9, 0xf8, !PT ;  /* 0x0000001110ff7212 */ /* 0x000fe4000782f809 */
[C---:B------:R-:W-:Y:S02]  /*1540*/  LOP3.LUT P0, RZ, R18.reuse, 0x1, RZ, 0xc0, !PT ;  /* 0x0000000112ff7812 */ /* 0x040fe4000780c0ff */
[----:B------:R-:W-:-:S04]  /*1550*/  LOP3.LUT P2, RZ, R18, 0x2, RZ, 0xc0, !PT ;  /* 0x0000000212ff7812 */ /* 0x000fc8000784c0ff */
[----:B------:R-:W-:Y:S02]  /*1560*/  PLOP3.LUT P0, PT, P0, P1, P2, 0xe0, 0x0 ;  /* 0x000000000000781c */ /* 0x000fe40000703c20 */
[----:B------:R-:W-:Y:S02]  /*1570*/  LOP3.LUT P1, RZ, R0, 0x7fffff, RZ, 0xc0, !PT ;  /* 0x007fffff00ff7812 */ /* 0x000fe4000782c0ff */
[----:B------:R-:W-:-:S04]  /*1580*/  SEL R7, RZ, 0x1, !P0 ;  /* 0x00000001ff077807 */ /* 0x000fc80004000000 */
[----:B------:R-:W-:-:S04]  /*1590*/  IADD3 R7, PT, PT, -R7, RZ, RZ ;  /* 0x000000ff07077210 */ /* 0x000fc80007ffe1ff */
[----:B------:R-:W-:Y:S02]  /*15a0*/  ISETP.GE.AND P0, PT, R7, RZ, PT ;  /* 0x000000ff0700720c */ /* 0x000fe40003f06270 */
[----:B------:R-:W-:-:S11]  /*15b0*/  SHF.R.U32.HI R7, RZ, R2, R9 ;  /* 0x00000002ff077219 */ /* 0x000fd60000011609 */
[----:B------:R-:W-:-:S04]  /*15c0*/  @!P0 VIADD R7, R7, 0x1 ;  /* 0x0000000107078836 */ /* 0x000fc80000000000 */
[----:B------:R-:W-:-:S05]  /*15d0*/  @!P1 IMAD.SHL.U32 R7, R7, 0x2, RZ ;  /* 0x0000000207079824 */ /* 0x000fca00078e00ff */
[----:B------:R-:W-:Y:S01]  /*15e0*/  LOP3.LUT R7, R7, 0x80000000, R0, 0xf8, !PT ;  /* 0x8000000007077812 */ /* 0x000fe200078ef800 */
[----:B------:R-:W-:Y:S06]  /*15f0*/  BRA `(.L_x_56) ;  /* 0x0000000000047947 */ /* 0x000fec0003800000 */
.L_x_57:
[----:B------:R0:W1:Y:S02]  /*1600*/  MUFU.RCP R7, R0 ;  /* 0x0000000000077308 */ /* 0x0000640000001000 */
.L_x_56:
[----:B------:R-:W-:Y:S05]  /*1610*/  BSYNC.RECONVERGENT B2 ;  /* 0x0000000000027941 */ /* 0x000fea0003800200 */
.L_x_54:
[----:B------:R-:W-:Y:S01]  /*1620*/  MOV R16, R4 ;  /* 0x0000000400107202 */ /* 0x000fe20000000f00 */
[----:B------:R-:W-:-:S04]  /*1630*/  IMAD.MOV.U32 R17, RZ, RZ, 0x0 ;  /* 0x00000000ff117424 */ /* 0x000fc800078e00ff */
[----:B01----:R-:W-:Y:S05]  /*1640*/  RET.REL.NODEC R16 `(_Z19levels_image_kernelPfS_iiiifffff) ;  /* 0xffffffe8106c7950 */ /* 0x003fea0003c3ffff */
        .weak           $__internal_1_$__cuda_sm3x_div_rn_noftz_f32_slowpath
        .type           $__internal_1_$__cuda_sm3x_div_rn_noftz_f32_slowpath,@function
        .size           $__internal_1_$__cuda_sm3x_div_rn_noftz_f32_slowpath,(.L_x_104 - $__internal_1_$__cuda_sm3x_div_rn_noftz_f32_slowpath)
$__internal_1_$__cuda_sm3x_div_rn_noftz_f32_slowpath:
[----:B------:R-:W-:Y:S01]  /*1650*/  SHF.R.U32.HI R17, RZ, 0x17, R0 ;  /* 0x00000017ff117819 */ /* 0x000fe20000011600 */
[----:B------:R-:W-:Y:S01]  /*1660*/  BSSY.RECONVERGENT B3, `(.L_x_58) ;  /* 0x0000063000037945 */ /* 0x000fe20003800200 */
[----:B------:R-:W-:Y:S02]  /*1670*/  SHF.R.U32.HI R18, RZ, 0x17, R2 ;  /* 0x00000017ff127819 */ /* 0x000fe40000011602 */
[----:B------:R-:W-:Y:S02]  /*1680*/  LOP3.LUT R17, R17, 0xff, RZ, 0xc0, !PT ;  /* 0x000000ff11117812 */ /* 0x000fe400078ec0ff */
[----:B------:R-:W-:Y:S02]  /*1690*/  LOP3.LUT R22, R18, 0xff, RZ, 0xc0, !PT ;  /* 0x000000ff12167812 */ /* 0x000fe400078ec0ff */
[----:B------:R-:W-:Y:S01]  /*16a0*/  MOV R19, R0 ;  /* 0x0000000000137202 */ /* 0x000fe20000000f00 */
[----:B------:R-:W-:Y:S02]  /*16b0*/  VIADD R21, R17, 0xffffffff ;  /* 0xffffffff11157836 */ /* 0x000fe40000000000 */
[----:B------:R-:W-:-:S03]  /*16c0*/  VIADD R20, R22, 0xffffffff ;  /* 0xffffffff16147836 */ /* 0x000fc60000000000 */
[----:B------:R-:W-:-:S04]  /*16d0*/  ISETP.GT.U32.AND P0, PT, R21, 0xfd, PT ;  /* 0x000000fd1500780c */ /* 0x000fc80003f04070 */
[----:B------:R-:W-:-:S13]  /*16e0*/  ISETP.GT.U32.OR P0, PT, R20, 0xfd, P0 ;  /* 0x000000fd1400780c */ /* 0x000fda0000704470 */
[----:B------:R-:W-:Y:S01]  /*16f0*/  @!P0 IMAD.MOV.U32 R18, RZ, RZ, RZ ;  /* 0x000000ffff128224 */ /* 0x000fe200078e00ff */
[----:B------:R-:W-:Y:S06]  /*1700*/  @!P0 BRA `(.L_x_59) ;  /* 0x00000000005c8947 */ /* 0x000fec0003800000 */
[----:B------:R-:W-:Y:S02]  /*1710*/  FSETP.GTU.FTZ.AND P0, PT, |R2|, +INF , PT ;  /* 0x7f8000000200780b */ /* 0x000fe40003f1c200 */
[----:B------:R-:W-:-:S04]  /*1720*/  FSETP.GTU.FTZ.AND P1, PT, |R0|, +INF , PT ;  /* 0x7f8000000000780b */ /* 0x000fc80003f3c200 */
[----:B------:R-:W-:-:S13]  /*1730*/  PLOP3.LUT P0, PT, P0, P1, PT, 0xf8, 0x8f ;  /* 0x00000000008f781c */ /* 0x000fda0000703f70 */
[----:B------:R-:W-:Y:S05]  /*1740*/  @P0 BRA `(.L_x_60) ;  /* 0x00000004004c0947 */ /* 0x000fea0003800000 */
[----:B------:R-:W-:-:S13]  /*1750*/  LOP3.LUT P0, RZ, R19, 0x7fffffff, R2, 0xc8, !PT ;  /* 0x7fffffff13ff7812 */ /* 0x000fda000780c802 */
[----:B------:R-:W-:Y:S05]  /*1760*/  @!P0 BRA `(.L_x_61) ;  /* 0x00000004003c8947 */ /* 0x000fea0003800000 */
[----:B------:R-:W-:Y:S02]  /*1770*/  FSETP.NEU.FTZ.AND P0, PT, |R2|, +INF , PT ;  /* 0x7f8000000200780b */ /* 0x000fe40003f1d200 */
[----:B------:R-:W-:Y:S02]  /*1780*/  FSETP.NEU.FTZ.AND P2, PT, |R0|, +INF , PT ;  /* 0x7f8000000000780b */ /* 0x000fe40003f5d200 */
[----:B------:R-:W-:-:S11]  /*1790*/  FSETP.NEU.FTZ.AND P1, PT, |R2|, +INF , PT ;  /* 0x7f8000000200780b */ /* 0x000fd60003f3d200 */
[----:B------:R-:W-:Y:S05]  /*17a0*/  @!P2 BRA !P0, `(.L_x_61) ;  /* 0x00000004002ca947 */ /* 0x000fea0004000000 */
[----:B------:R-:W-:-:S04]  /*17b0*/  LOP3.LUT P0, RZ, R2, 0x7fffffff, RZ, 0xc0, !PT ;  /* 0x7fffffff02ff7812 */ /* 0x000fc8000780c0ff */
[----:B------:R-:W-:-:S13]  /*17c0*/  PLOP3.LUT P0, PT, P2, P0, PT, 0x2f, 0xf2 ;  /* 0x0000000000f2781c */ /* 0x000fda0001700577 */
[----:B------:R-:W-:Y:S05]  /*17d0*/  @P0 BRA `(.L_x_62) ;  /* 0x0000000400180947 */ /* 0x000fea0003800000 */
[----:B------:R-:W-:-:S04]  /*17e0*/  LOP3.LUT P0, RZ, R19, 0x7fffffff, RZ, 0xc0, !PT ;  /* 0x7fffffff13ff7812 */ /* 0x000fc8000780c0ff */
[----:B------:R-:W-:-:S13]  /*17f0*/  PLOP3.LUT P0, PT, P1, P0, PT, 0x2f, 0xf2 ;  /* 0x0000000000f2781c */ /* 0x000fda0000f00577 */
[----:B------:R-:W-:Y:S05]  /*1800*/  @P0 BRA `(.L_x_63) ;  /* 0x0000000400000947 */ /* 0x000fea0003800000 */
[----:B------:R-:W-:Y:S02]  /*1810*/  ISETP.GE.AND P0, PT, R20, RZ, PT ;  /* 0x000000ff1400720c */ /* 0x000fe40003f06270 */
[----:B------:R-:W-:-:S11]  /*1820*/  ISETP.GE.AND P1, PT, R21, RZ, PT ;  /* 0x000000ff1500720c */ /* 0x000fd60003f26270 */
[----:B------:R-:W-:Y:S02]  /*1830*/  @P0 IMAD.MOV.U32 R18, RZ, RZ, RZ ;  /* 0x000000ffff120224 */ /* 0x000fe400078e00ff */
[----:B------:R-:W-:Y:S01]  /*1840*/  @!P0 FFMA R2, R2, 1.84467440737095516160e+19, RZ ;  /* 0x5f80000002028823 */ /* 0x000fe200000000ff */
[----:B------:R-:W-:Y:S02]  /*1850*/  @!P0 IMAD.MOV.U32 R18, RZ, RZ, -0x40 ;  /* 0xffffffc0ff128424 */ /* 0x000fe400078e00ff */
[----:B------:R-:W-:-:S03]  /*1860*/  @!P1 FFMA R19, R0, 1.84467440737095516160e+19, RZ ;  /* 0x5f80000000139823 */ /* 0x000fc600000000ff */
[----:B------:R-:W-:-:S07]  /*1870*/  @!P1 IADD3 R18, PT, PT, R18, 0x40, RZ ;  /* 0x0000004012129810 */ /* 0x000fce0007ffe0ff */
.L_x_59:
[----:B------:R-:W-:Y:S01]  /*1880*/  LEA R20, R17, 0xc0800000, 0x17 ;  /* 0xc080000011147811 */ /* 0x000fe200078eb8ff */
[----:B------:R-:W-:Y:S01]  /*1890*/  VIADD R22, R22, 0xffffff81 ;  /* 0xffffff8116167836 */ /* 0x000fe20000000000 */
[----:B------:R-:W-:Y:S03]  /*18a0*/  BSSY.RECONVERGENT B4, `(.L_x_64) ;  /* 0x0000035000047945 */ /* 0x000fe60003800200 */
[----:B------:R-:W-:Y:S02]  /*18b0*/  IMAD.IADD R23, R19, 0x1, -R20 ;  /* 0x0000000113177824 */ /* 0x000fe400078e0a14 */
[C---:B------:R-:W-:Y:S02]  /*18c0*/  IMAD R2, R22.reuse, -0x800000, R2 ;  /* 0xff80000016027824 */ /* 0x040fe400078e0202 */
[----:B------:R0:W1:Y:S01]  /*18d0*/  MUFU.RCP R19, R23 ;  /* 0x0000001700137308 */ /* 0x0000620000001000 */
[----:B------:R-:W-:Y:S01]  /*18e0*/  FADD.FTZ R21, -R23, -RZ ;  /* 0x800000ff17157221 */ /* 0x000fe20000010100 */
[----:B0-----:R-:W-:-:S05]  /*18f0*/  IADD3 R23, PT, PT, R22, 0x7f, -R17 ;  /* 0x0000007f16177810 */ /* 0x001fca0007ffe811 */
[----:B------:R-:W-:Y:S02]  /*1900*/  IMAD.IADD R23, R23, 0x1, R18 ;  /* 0x0000000117177824 */ /* 0x000fe400078e0212 */
[----:B-1----:R-:W-:-:S04]  /*1910*/  FFMA R20, R19, R21, 1 ;  /* 0x3f80000013147423 */ /* 0x002fc80000000015 */
[----:B------:R-:W-:-:S04]  /*1920*/  FFMA R19, R19, R20, R19 ;  /* 0x0000001413137223 */ /* 0x000fc80000000013 */
[----:B------:R-:W-:-:S04]  /*1930*/  FFMA R20, R2, R19, RZ ;  /* 0x0000001302147223 */ /* 0x000fc800000000ff */
[----:B------:R-:W-:-:S04]  /*1940*/  FFMA R24, R21, R20, R2 ;  /* 0x0000001415187223 */ /* 0x000fc80000000002 */
[----:B------:R-:W-:-:S04]  /*1950*/  FFMA R20, R19, R24, R20 ;  /* 0x0000001813147223 */ /* 0x000fc80000000014 */
[----:B------:R-:W-:-:S04]  /*1960*/  FFMA R21, R21, R20, R2 ;  /* 0x0000001415157223 */ /* 0x000fc80000000002 */
[----:B------:R-:W-:-:S05]  /*1970*/  FFMA R2, R19, R21, R20 ;  /* 0x0000001513027223 */ /* 0x000fca0000000014 */
[----:B------:R-:W-:-:S04]  /*1980*/  SHF.R.U32.HI R17, RZ, 0x17, R2 ;  /* 0x00000017ff117819 */ /* 0x000fc80000011602 */
[----:B------:R-:W-:-:S04]  /*1990*/  LOP3.LUT R17, R17, 0xff, RZ, 0xc0, !PT ;  /* 0x000000ff11117812 */ /* 0x000fc800078ec0ff */
[----:B------:R-:W-:-:S05]  /*19a0*/  IADD3 R22, PT, PT, R17, R23, RZ ;  /* 0x0000001711167210 */ /* 0x000fca0007ffe0ff */
[----:B------:R-:W-:-:S05]  /*19b0*/  VIADD R17, R22, 0xffffffff ;  /* 0xffffffff16117836 */ /* 0x000fca0000000000 */
[----:B------:R-:W-:-:S13]  /*19c0*/  ISETP.GE.U32.AND P0, PT, R17, 0xfe, PT ;  /* 0x000000fe1100780c */ /* 0x000fda0003f06070 */
[----:B------:R-:W-:Y:S05]  /*19d0*/  @!P0 BRA `(.L_x_65) ;  /* 0x0000000000808947 */ /* 0x000fea0003800000 */
[----:B------:R-:W-:-:S13]  /*19e0*/  ISETP.GT.AND P0, PT, R22, 0xfe, PT ;  /* 0x000000fe1600780c */ /* 0x000fda0003f04270 */
[----:B------:R-:W-:Y:S05]  /*19f0*/  @P0 BRA `(.L_x_66) ;  /* 0x00000000006c0947 */ /* 0x000fea0003800000 */
[----:B------:R-:W-:-:S13]  /*1a00*/  ISETP.GE.AND P0, PT, R22, 0x1, PT ;  /* 0x000000011600780c */ /* 0x000fda0003f06270 */
[----:B------:R-:W-:Y:S05]  /*1a10*/  @P0 BRA `(.L_x_67) ;  /* 0x0000000000740947 */ /* 0x000fea0003800000 */
[----:B------:R-:W-:Y:S02]  /*1a20*/  ISETP.GE.AND P0, PT, R22, -0x18, PT ;  /* 0xffffffe81600780c */ /* 0x000fe40003f06270 */
[----:B------:R-:W-:-:S11]  /*1a30*/  LOP3.LUT R2, R2, 0x80000000, RZ, 0xc0, !PT ;  /* 0x8000000002027812 */ /* 0x000fd600078ec0ff */
[----:B------:R-:W-:Y:S05]  /*1a40*/  @!P0 BRA `(.L_x_67) ;  /* 0x0000000000688947 */ /* 0x000fea0003800000 */
[-CC-:B------:R-:W-:Y:S01]  /*1a50*/  FFMA.RZ R17, R19, R21.reuse, R20.reuse ;  /* 0x0000001513117223 */ /* 0x180fe2000000c014 */
[C---:B------:R-:W-:Y:S02]  /*1a60*/  ISETP.NE.AND P2, PT, R22.reuse, RZ, PT ;  /* 0x000000ff1600720c */ /* 0x040fe40003f45270 */
[C---:B------:R-:W-:Y:S02]  /*1a70*/  ISETP.NE.AND P1, PT, R22.reuse, RZ, PT ;  /* 0x000000ff1600720c */ /* 0x040fe40003f25270 */
[----:B------:R-:W-:Y:S01]  /*1a80*/  LOP3.LUT R18, R17, 0x7fffff, RZ, 0xc0, !PT ;  /* 0x007fffff11127812 */ /* 0x000fe200078ec0ff */
[CCC-:B------:R-:W-:Y:S01]  /*1a90*/  FFMA.RP R17, R19.reuse, R21.reuse, R20.reuse ;  /* 0x0000001513117223 */ /* 0x1c0fe20000008014 */
[----:B------:R-:W-:Y:S01]  /*1aa0*/  FFMA.RM R20, R19, R21, R20 ;  /* 0x0000001513147223 */ /* 0x000fe20000004014 */
[----:B------:R-:W-:Y:S01]  /*1ab0*/  VIADD R19, R22, 0x20 ;  /* 0x0000002016137836 */ /* 0x000fe20000000000 */
[----:B------:R-:W-:Y:S01]  /*1ac0*/  LOP3.LUT R18, R18, 0x800000, RZ, 0xfc, !PT ;  /* 0x0080000012127812 */ /* 0x000fe200078efcff */
[----:B------:R-:W-:-:S02]  /*1ad0*/  IMAD.MOV R21, RZ, RZ, -R22 ;  /* 0x000000ffff157224 */ /* 0x000fc400078e0a16 */
[----:B------:R-:W-:Y:S02]  /*1ae0*/  FSETP.NEU.FTZ.AND P0, PT, R17, R20, PT ;  /* 0x000000141100720b */ /* 0x000fe40003f1d000 */
[----:B------:R-:W-:Y:S02]  /*1af0*/  SHF.L.U32 R19, R18, R19, RZ ;  /* 0x0000001312137219 */ /* 0x000fe400000006ff */
[----:B------:R-:W-:Y:S02]  /*1b00*/  SEL R17, R21, RZ, P2 ;  /* 0x000000ff15117207 */ /* 0x000fe40001000000 */
[----:B------:R-:W-:Y:S02]  /*1b10*/  ISETP.NE.AND P1, PT, R19, RZ, P1 ;  /* 0x000000ff1300720c */ /* 0x000fe40000f25270 */
[----:B------:R-:W-:Y:S02]  /*1b20*/  SHF.R.U32.HI R17, RZ, R17, R18 ;  /* 0x00000011ff117219 */ /* 0x000fe40000011612 */
[----:B------:R-:W-:-:S02]  /*1b30*/  PLOP3.LUT P0, PT, P0, P1, PT, 0xf8, 0x8f ;  /* 0x00000000008f781c */ /* 0x000fc40000703f70 */
[----:B------:R-:W-:Y:S02]  /*1b40*/  SHF.R.U32.HI R19, RZ, 0x1, R17 ;  /* 0x00000001ff137819 */ /* 0x000fe40000011611 */
[----:B------:R-:W-:-:S04]  /*1b50*/  SEL R18, RZ, 0x1, !P0 ;  /* 0x00000001ff127807 */ /* 0x000fc80004000000 */
[----:B------:R-:W-:-:S04]  /*1b60*/  LOP3.LUT R18, R18, 0x1, R19, 0xf8, !PT ;  /* 0x0000000112127812 */ /* 0x000fc800078ef813 */
[----:B------:R-:W-:-:S04]  /*1b70*/  LOP3.LUT R18, R18, R17, RZ, 0xc0, !PT ;  /* 0x0000001112127212 */ /* 0x000fc800078ec0ff */
[----:B------:R-:W-:-:S04]  /*1b80*/  IADD3 R19, PT, PT, R19, R18, RZ ;  /* 0x0000001213137210 */ /* 0x000fc80007ffe0ff */
[----:B------:R-:W-:Y:S01]  /*1b90*/  LOP3.LUT R2, R19, R2, RZ, 0xfc, !PT ;  /* 0x0000000213027212 */ /* 0x000fe200078efcff */
[----:B------:R-:W-:Y:S06]  /*1ba0*/  BRA `(.L_x_67) ;  /* 0x0000000000107947 */ /* 0x000fec0003800000 */
.L_x_66:
[----:B------:R-:W-:-:S04]  /*1bb0*/  LOP3.LUT R2, R2, 0x80000000, RZ, 0xc0, !PT ;  /* 0x8000000002027812 */ /* 0x000fc800078ec0ff */
[----:B------:R-:W-:Y:S01]  /*1bc0*/  LOP3.LUT R2, R2, 0x7f800000, RZ, 0xfc, !PT ;  /* 0x7f80000002027812 */ /* 0x000fe200078efcff */
[----:B------:R-:W-:Y:S06]  /*1bd0*/  BRA `(.L_x_67) ;  /* 0x0000000000047947 */ /* 0x000fec0003800000 */
.L_x_65:
[----:B------:R-:W-:-:S07]  /*1be0*/  IMAD R2, R23, 0x800000, R2 ;  /* 0x0080000017027824 */ /* 0x000fce00078e0202 */
.L_x_67:
[----:B------:R-:W-:Y:S05]  /*1bf0*/  BSYNC.RECONVERGENT B4 ;  /* 0x0000000000047941 */ /* 0x000fea0003800200 */
.L_x_64:
[----:B------:R-:W-:Y:S05]  /*1c00*/  BRA `(.L_x_68) ;  /* 0x0000000000207947 */ /* 0x000fea0003800000 */
.L_x_63:
[----:B------:R-:W-:-:S04]  /*1c10*/  LOP3.LUT R2, R19, 0x80000000, R2, 0x48, !PT ;  /* 0x8000000013027812 */ /* 0x000fc800078e4802 */
[----:B------:R-:W-:Y:S01]  /*1c20*/  LOP3.LUT R2, R2, 0x7f800000, RZ, 0xfc, !PT ;  /* 0x7f80000002027812 */ /* 0x000fe200078efcff */
[----:B------:R-:W-:Y:S06]  /*1c30*/  BRA `(.L_x_68) ;  /* 0x0000000000147947 */ /* 0x000fec0003800000 */
.L_x_62:
[----:B------:R-:W-:Y:S01]  /*1c40*/  LOP3.LUT R2, R19, 0x80000000, R2, 0x48, !PT ;  /* 0x8000000013027812 */ /* 0x000fe200078e4802 */
[----:B------:R-:W-:Y:S06]  /*1c50*/  BRA `(.L_x_68) ;  /* 0x00000000000c7947 */ /* 0x000fec0003800000 */
.L_x_61:
[----:B------:R-:W0:Y:S01]  /*1c60*/  MUFU.RSQ R2, -QNAN ;  /* 0xffc0000000027908 */ /* 0x000e220000001400 */
[----:B------:R-:W-:Y:S05]  /*1c70*/  BRA `(.L_x_68) ;  /* 0x0000000000047947 */ /* 0x000fea0003800000 */
.L_x_60:
[----:B------:R-:W-:-:S07]  /*1c80*/  FADD.FTZ R2, R2, R0 ;  /* 0x0000000002027221 */ /* 0x000fce0000010000 */
.L_x_68:
[----:B------:R-:W-:Y:S05]  /*1c90*/  BSYNC.RECONVERGENT B3 ;  /* 0x0000000000037941 */ /* 0x000fea0003800200 */
.L_x_58:
[----:B------:R-:W-:-:S04]  /*1ca0*/  IMAD.MOV.U32 R17, RZ, RZ, 0x0 ;  /* 0x00000000ff117424 */ /* 0x000fc800078e00ff */
[----:B0-----:R-:W-:Y:S05]  /*1cb0*/  RET.REL.NODEC R16 `(_Z19levels_image_kernelPfS_iiiifffff) ;  /* 0xffffffe010d07950 */ /* 0x001fea0003c3ffff */
.L_x_69:
        /* <DEDUP_REMOVED lines=12> */
.L_x_104:


//--------------------- .text._Z29backward_avgpool_layer_kerneliiiiPfS_ --------------------------
	.section	.text._Z29backward_avgpool_layer_kerneliiiiPfS_,"ax",@progbits
	.align	128
        .global         _Z29backward_avgpool_layer_kerneliiiiPfS_
        .type           _Z29backward_avgpool_layer_kerneliiiiPfS_,@function
        .size           _Z29backward_avgpool_layer_kerneliiiiPfS_,(.L_x_105 - _Z29backward_avgpool_layer_kerneliiiiPfS_)
        .other          _Z29backward_avgpool_layer_kerneliiiiPfS_,@"STO_CUDA_ENTRY STV_DEFAULT"
_Z29backward_avgpool_layer_kerneliiiiPfS_:
.text._Z29backward_avgpool_layer_kerneliiiiPfS_:
        /* <DEDUP_REMOVED lines=12> */
[----:B------:R-:W0:Y:S02]  /*00c0*/  LDCU UR4, c[0x0][0x388] ;  /* 0x00007100ff0477ac */ /* 0x000e240008000800 */
[----:B0-----:R-:W-:-:S05]  /*00d0*/  IMAD R2, R2, UR4, RZ ;  /* 0x0000000402027c24 */ /* 0x001fca000f8e02ff */
[----:B------:R-:W-:-:S13]  /*00e0*/  ISETP.GE.AND P0, PT, R2, 0x1, PT ;  /* 0x000000010200780c */ /* 0x000fda0003f06270 */
[----:B------:R-:W-:Y:S05]  /*00f0*/  @!P0 EXIT ;  /* 0x000000000000894d */ /* 0x000fea0003800000 */
[----:B------:R-:W0:Y:S01]  /*0100*/  LDC.64 R4, c[0x0][0x390] ;  /* 0x0000e400ff047b82 */ /* 0x000e220000000a00 */
[----:B------:R-:W-:Y:S01]  /*0110*/  IMAD R9, R3, R2, RZ ;  /* 0x0000000203097224 */ /* 0x000fe200078e02ff */
[----:B------:R-:W1:Y:S01]  /*0120*/  LDCU.64 UR6, c[0x0][0x358] ;  /* 0x00006b00ff0677ac */ /* 0x000e620008000a00 */
[----:B------:R-:W-:-:S05]  /*0130*/  UMOV UR4, URZ ;  /* 0x000000ff00047c82 */ /* 0x000fca0008000000 */
[----:B------:R-:W2:Y:S01]  /*0140*/  LDC.64 R6, c[0x0][0x398] ;  /* 0x0000e600ff067b82 */ /* 0x000ea20000000a00 */
[----:B0-----:R-:W-:-:S04]  /*0150*/  IMAD.WIDE R4, R9, 0x4, R4 ;  /* 0x0000000409047825 */ /* 0x001fc800078e0204 */
[----:B------:R-:W-:Y:S02]  /*0160*/  IMAD.MOV.U32 R10, RZ, RZ, R4 ;  /* 0x000000ffff0a7224 */ /* 0x000fe400078e0004 */
[----:B------:R-:W-:Y:S02]  /*0170*/  IMAD.MOV.U32 R11, RZ, RZ, R5 ;  /* 0x000000ffff0b7224 */ /* 0x000fe400078e0005 */
[----:B--2---:R-:W-:Y:S01]  /*0180*/  IMAD.WIDE R4, R3, 0x4, R6 ;  /* 0x0000000403047825 */ /* 0x004fe200078e0206 */
[----:B-1----:R-:W-:-:S07]  /*0190*/  I2FP.F32.S32 R3, R2 ;  /* 0x0000000200037245 */ /* 0x002fce0000201400 */
.L_x_72:
[----:B------:R-:W2:Y:S01]  /*01a0*/  LDG.E R0, desc[UR6][R4.64] ;  /* 0x0000000604007981 */ /* 0x000ea2000c1e1900 */
[----:B0-----:R-:W0:Y:S01]  /*01b0*/  MUFU.RCP R6, R3 ;  /* 0x0000000300067308 */ /* 0x001e220000001000 */
[----:B------:R-:W-:Y:S01]  /*01c0*/  UIADD3 UR4, UPT, UPT, UR4, 0x1, URZ ;  /* 0x0000000104047890 */ /* 0x000fe2000fffe0ff */
[----:B------:R-:W-:Y:S05]  /*01d0*/  BSSY.RECONVERGENT B0, `(.L_x_70) ;  /* 0x000000e000007945 */ /* 0x000fea0003800200 */
[----:B------:R-:W-:Y:S01]  /*01e0*/  ISETP.LE.AND P2, PT, R2, UR4, PT ;  /* 0x0000000402007c0c */ /* 0x000fe2000bf43270 */
[----:B0-----:R-:W-:-:S04]  /*01f0*/  FFMA R7, -R3, R6, 1 ;  /* 0x3f80000003077423 */ /* 0x001fc80000000106 */
[----:B------:R-:W-:Y:S01]  /*0200*/  FFMA R7, R6, R7, R6 ;  /* 0x0000000706077223 */ /* 0x000fe20000000006 */
[----:B--2---:R-:W0:Y:S03]  /*0210*/  FCHK P0, R0, R3 ;  /* 0x0000000300007302 */ /* 0x004e260000000000 */
[----:B------:R-:W-:-:S04]  /*0220*/  FFMA R6, R0, R7, RZ ;  /* 0x0000000700067223 */ /* 0x000fc800000000ff */
[----:B------:R-:W-:-:S04]  /*0230*/  FFMA R8, -R3, R6, R0 ;  /* 0x0000000603087223 */ /* 0x000fc80000000100 */
[----:B------:R-:W-:Y:S01]  /*0240*/  FFMA R8, R7, R8, R6 ;  /* 0x0000000807087223 */ /* 0x000fe20000000006 */
[----:B------:R-:W-:Y:S02]  /*0250*/  IMAD.MOV.U32 R6, RZ, RZ, R10 ;  /* 0x000000ffff067224 */ /* 0x000fe400078e000a */
[----:B------:R-:W-:Y:S01]  /*0260*/  IMAD.MOV.U32 R7, RZ, RZ, R11 ;  /* 0x000000ffff077224 */ /* 0x000fe200078e000b */
[----:B0-----:R-:W-:Y:S06]  /*0270*/  @!P0 BRA `(.L_x_71) ;  /* 0x00000000000c8947 */ /* 0x001fec0003800000 */
[----:B------:R-:W-:-:S07]  /*0280*/  MOV R8, 0x2a0 ;  /* 0x000002a000087802 */ /* 0x000fce0000000f00 */
[----:B------:R-:W-:Y:S05]  /*0290*/  CALL.REL.NOINC `($__internal_2_$__cuda_sm3x_div_rn_noftz_f32_slowpath) ;  /* 0x0000000000247944 */ /* 0x000fea0003c00000 */
[----:B------:R-:W-:-:S07]  /*02a0*/  IMAD.MOV.U32 R8, RZ, RZ, R0 ;  /* 0x000000ffff087224 */ /* 0x000fce00078e0000 */
.L_x_71:
[----:B------:R-:W-:Y:S05]  /*02b0*/  BSYNC.RECONVERGENT B0 ;  /* 0x0000000000007941 */ /* 0x000fea0003800200 */
.L_x_70:
[----:B------:R-:W2:Y:S01]  /*02c0*/  LDG.E R9, desc[UR6][R6.64] ;  /* 0x0000000606097981 */ /* 0x000ea2000c1e1900 */
[----:B------:R-:W-:-:S05]  /*02d0*/  IADD3 R10, P0, PT, R6, 0x4, RZ ;  /* 0x00000004060a7810 */ /* 0x000fca0007f1e0ff */
[----:B------:R-:W-:Y:S02]  /*02e0*/  IMAD.X R11, RZ, RZ, R7, P0 ;  /* 0x000000ffff0b7224 */ /* 0x000fe400000e0607 */
[----:B--2---:R-:W-:-:S05]  /*02f0*/  FADD R9, R9, R8 ;  /* 0x0000000809097221 */ /* 0x004fca0000000000 */
[----:B------:R0:W-:Y:S01]  /*0300*/  STG.E desc[UR6][R6.64], R9 ;  /* 0x0000000906007986 */ /* 0x0001e2000c101906 */
[----:B------:R-:W-:Y:S05]  /*0310*/  @!P2 BRA `(.L_x_72) ;  /* 0xfffffffc00a0a947 */ /* 0x000fea000383ffff */
[----:B------:R-:W-:Y:S05]  /*0320*/  EXIT ;  /* 0x000000000000794d */ /* 0x000fea0003800000 */
        .weak           $__internal_2_$__cuda_sm3x_div_rn_noftz_f32_slowpath
        .type           $__internal_2_$__cuda_sm3x_div_rn_noftz_f32_slowpath,@function
        .size           $__internal_2_$__cuda_sm3x_div_rn_noftz_f32_slowpath,(.L_x_105 - $__internal_2_$__cuda_sm3x_div_rn_noftz_f32_slowpath)
$__internal_2_$__cuda_sm3x_div_rn_noftz_f32_slowpath:
[--C-:B------:R-:W-:Y:S01]  /*0330*/  SHF.R.U32.HI R10, RZ, 0x17, R3.reuse ;  /* 0x00000017ff0a7819 */ /* 0x100fe20000011603 */
[----:B------:R-:W-:Y:S01]  /*0340*/  BSSY.RECONVERGENT B1, `(.L_x_73) ;  /* 0x0000064000017945 */ /* 0x000fe20003800200 */
[--C-:B------:R-:W-:Y:S01]  /*0350*/  SHF.R.U32.HI R9, RZ, 0x17, R0.reuse ;  /* 0x00000017ff097819 */ /* 0x100fe20000011600 */
[----:B------:R-:W-:Y:S01]  /*0360*/  IMAD.MOV.U32 R12, RZ, RZ, R0 ;  /* 0x000000ffff0c7224 */ /* 0x000fe200078e0000 */
[----:B------:R-:W-:Y:S01]  /*0370*/  LOP3.LUT R10, R10, 0xff, RZ, 0xc0, !PT ;  /* 0x000000ff0a0a7812 */ /* 0x000fe200078ec0ff */
[----:B------:R-:W-:Y:S01]  /*0380*/  IMAD.MOV.U32 R13, RZ, RZ, R3 ;  /* 0x000000ffff0d7224 */ /* 0x000fe200078e0003 */
[----:B------:R-:W-:-:S03]  /*0390*/  LOP3.LUT R11, R9, 0xff, RZ, 0xc0, !PT ;  /* 0x000000ff090b7812 */ /* 0x000fc600078ec0ff */
        /* <DEDUP_REMOVED lines=12> */
[C---:B------:R-:W-:Y:S02]  /*0460*/  FSETP.NEU.FTZ.AND P3, PT, |R0|.reuse, +INF , PT ;  /* 0x7f8000000000780b */ /* 0x040fe40003f7d200 */
        /* <DEDUP_REMOVED lines=14> */
[----:B------:R-:W-:Y:S02]  /*0550*/  @!P1 FFMA R13, R3, 1.84467440737095516160e+19, RZ ;  /* 0x5f800000030d9823 */ /* 0x000fe400000000ff */
[----:B------:R-:W-:-:S07]  /*0560*/  @!P1 VIADD R9, R9, 0x40 ;  /* 0x0000004009099836 */ /* 0x000fce0000000000 */
.L_x_74:
[----:B------:R-:W-:Y:S01]  /*0570*/  LEA R0, R10, 0xc0800000, 0x17 ;  /* 0xc08000000a007811 */ /* 0x000fe200078eb8ff */
[----:B------:R-:W-:Y:S01]  /*0580*/  VIADD R11, R11, 0xffffff81 ;  /* 0xffffff810b0b7836 */ /* 0x000fe20000000000 */
[----:B------:R-:W-:Y:S03]  /*0590*/  BSSY.RECONVERGENT B2, `(.L_x_79) ;  /* 0x0000035000027945 */ /* 0x000fe60003800200 */
[----:B------:R-:W-:Y:S02]  /*05a0*/  IMAD.IADD R13, R13, 0x1, -R0 ;  /* 0x000000010d0d7824 */ /* 0x000fe400078e0a00 */
[----:B------:R-:W-:Y:S02]  /*05b0*/  IMAD R0, R11, -0x800000, R12 ;  /* 0xff8000000b007824 */ /* 0x000fe400078e020c */
[----:B------:R-:W0:Y:S01]  /*05c0*/  MUFU.RCP R14, R13 ;  /* 0x0000000d000e7308 */ /* 0x000e220000001000 */
[----:B------:R-:W-:-:S04]  /*05d0*/  FADD.FTZ R15, -R13, -RZ ;  /* 0x800000ff0d0f7221 */ /* 0x000fc80000010100 */
[----:B0-----:R-:W-:-:S04]  /*05e0*/  FFMA R17, R14, R15, 1 ;  /* 0x3f8000000e117423 */ /* 0x001fc8000000000f */
[----:B------:R-:W-:-:S04]  /*05f0*/  FFMA R19, R14, R17, R14 ;  /* 0x000000110e137223 */ /* 0x000fc8000000000e */
[----:B------:R-:W-:-:S04]  /*0600*/  FFMA R12, R0, R19, RZ ;  /* 0x00000013000c7223 */ /* 0x000fc800000000ff */
[----:B------:R-:W-:-:S04]  /*0610*/  FFMA R17, R15, R12, R0 ;  /* 0x0000000c0f117223 */ /* 0x000fc80000000000 */
[----:B------:R-:W-:Y:S01]  /*0620*/  FFMA R14, R19, R17, R12 ;  /* 0x00000011130e7223 */ /* 0x000fe2000000000c */
[----:B------:R-:W-:-:S03]  /*0630*/  IADD3 R12, PT, PT, R11, 0x7f, -R10 ;  /* 0x0000007f0b0c7810 */ /* 0x000fc60007ffe80a */
[----:B------:R-:W-:Y:S02]  /*0640*/  FFMA R15, R15, R14, R0 ;  /* 0x0000000e0f0f7223 */ /* 0x000fe40000000000 */
[----:B------:R-:W-:Y:S02]  /*0650*/  IMAD.IADD R9, R12, 0x1, R9 ;  /* 0x000000010c097824 */ /* 0x000fe400078e0209 */
[----:B------:R-:W-:-:S05]  /*0660*/  FFMA R0, R19, R15, R14 ;  /* 0x0000000f13007223 */ /* 0x000fca000000000e */
[----:B------:R-:W-:-:S04]  /*0670*/  SHF.R.U32.HI R10, RZ, 0x17, R0 ;  /* 0x00000017ff0a7819 */ /* 0x000fc80000011600 */
[----:B------:R-:W-:-:S05]  /*0680*/  LOP3.LUT R10, R10, 0xff, RZ, 0xc0, !PT ;  /* 0x000000ff0a0a7812 */ /* 0x000fca00078ec0ff */
[----:B------:R-:W-:-:S04]  /*0690*/  IMAD.IADD R13, R10, 0x1, R9 ;  /* 0x000000010a0d7824 */ /* 0x000fc800078e0209 */
        /* <DEDUP_REMOVED lines=11> */
[----:B------:R-:W-:Y:S02]  /*0750*/  VIADD R12, R13, 0x20 ;  /* 0x000000200d0c7836 */ /* 0x000fe40000000000 */
[-CC-:B------:R-:W-:Y:S01]  /*0760*/  FFMA.RM R10, R19, R15.reuse, R14.reuse ;  /* 0x0000000f130a7223 */ /* 0x180fe2000000400e */
[----:B------:R-:W-:Y:S02]  /*0770*/  ISETP.NE.AND P3, PT, R13, RZ, PT ;  /* 0x000000ff0d00720c */ /* 0x000fe40003f65270 */
[----:B------:R-:W-:Y:S01]  /*0780*/  LOP3.LUT R11, R9, 0x7fffff, RZ, 0xc0, !PT ;  /* 0x007fffff090b7812 */ /* 0x000fe200078ec0ff */
[----:B------:R-:W-:Y:S01]  /*0790*/  FFMA.RP R9, R19, R15, R14 ;  /* 0x0000000f13097223 */ /* 0x000fe2000000800e */
[----:B------:R-:W-:Y:S01]  /*07a0*/  ISETP.NE.AND P1, PT, R13, RZ, PT ;  /* 0x000000ff0d00720c */ /* 0x000fe20003f25270 */
[----:B------:R-:W-:Y:S01]  /*07b0*/  IMAD.MOV R13, RZ, RZ, -R13 ;  /* 0x000000ffff0d7224 */ /* 0x000fe200078e0a0d */
[----:B------:R-:W-:-:S02]  /*07c0*/  LOP3.LUT R11, R11, 0x800000, RZ, 0xfc, !PT ;  /* 0x008000000b0b7812 */ /* 0x000fc400078efcff */
        /* <DEDUP_REMOVED lines=9> */
[----:B------:R-:W-:-:S05]  /*0860*/  LOP3.LUT R9, R9, R10, RZ, 0xc0, !PT ;  /* 0x0000000a09097212 */ /* 0x000fca00078ec0ff */
[----:B------:R-:W-:-:S05]  /*0870*/  IMAD.IADD R9, R12, 0x1, R9 ;  /* 0x000000010c097824 */ /* 0x000fca00078e0209 */
[----:B------:R-:W-:Y:S01]  /*0880*/  LOP3.LUT R0, R9, R0, RZ, 0xfc, !PT ;  /* 0x0000000009007212 */ /* 0x000fe200078efcff */
[----:B------:R-:W-:Y:S06]  /*0890*/  BRA `(.L_x_82) ;  /* 0x0000000000107947 */ /* 0x000fec0003800000 */
.L_x_81:
[----:B------:R-:W-:-:S04]  /*08a0*/  LOP3.LUT R0, R0, 0x80000000, RZ, 0xc0, !PT ;  /* 0x8000000000007812 */ /* 0x000fc800078ec0ff */
[----:B------:R-:W-:Y:S01]  /*08b0*/  LOP3.LUT R0, R0, 0x7f800000, RZ, 0xfc, !PT ;  /* 0x7f80000000007812 */ /* 0x000fe200078efcff */
[----:B------:R-:W-:Y:S06]  /*08c0*/  BRA `(.L_x_82) ;  /* 0x0000000000047947 */ /* 0x000fec0003800000 */
.L_x_80:
[----:B------:R-:W-:-:S07]  /*08d0*/  IMAD R0, R9, 0x800000, R0 ;  /* 0x0080000009007824 */ /* 0x000fce00078e0200 */
.L_x_82:
[----:B------:R-:W-:Y:S05]  /*08e0*/  BSYNC.RECONVERGENT B2 ;  /* 0x0000000000027941 */ /* 0x000fea0003800200 */
.L_x_79:
[----:B------:R-:W-:Y:S05]  /*08f0*/  BRA `(.L_x_83) ;  /* 0x0000000000207947 */ /* 0x000fea0003800000 */
.L_x_78:
[----:B------:R-:W-:-:S04]  /*0900*/  LOP3.LUT R0, R13, 0x80000000, R12, 0x48, !PT ;  /* 0x800000000d007812 */ /* 0x000fc800078e480c */
[----:B------:R-:W-:Y:S01]  /*0910*/  LOP3.LUT R0, R0, 0x7f800000, RZ, 0xfc, !PT ;  /* 0x7f80000000007812 */ /* 0x000fe200078efcff */
[----:B------:R-:W-:Y:S06]  /*0920*/  BRA `(.L_x_83) ;  /* 0x0000000000147947 */ /* 0x000fec0003800000 */
.L_x_77:
[----:B------:R-:W-:Y:S01]  /*0930*/  LOP3.LUT R0, R13, 0x80000000, R12, 0x48, !PT ;  /* 0x800000000d007812 */ /* 0x000fe200078e480c */
[----:B------:R-:W-:Y:S06]  /*0940*/  BRA `(.L_x_83) ;  /* 0x00000000000c7947 */ /* 0x000fec0003800000 */
.L_x_76:
[----:B------:R-:W0:Y:S01]  /*0950*/  MUFU.RSQ R0, -QNAN ;  /* 0xffc0000000007908 */ /* 0x000e220000001400 */
[----:B------:R-:W-:Y:S05]  /*0960*/  BRA `(.L_x_83) ;  /* 0x0000000000047947 */ /* 0x000fea0003800000 */
.L_x_75:
[----:B------:R-:W-:-:S07]  /*0970*/  FADD.FTZ R0, R0, R3 ;  /* 0x0000000300007221 */ /* 0x000fce0000010000 */
.L_x_83:
[----:B------:R-:W-:Y:S05]  /*0980*/  BSYNC.RECONVERGENT B1 ;  /* 0x0000000000017941 */ /* 0x000fea0003800200 */
.L_x_73:
[----:B------:R-:W-:-:S04]  /*0990*/  IMAD.MOV.U32 R9, RZ, RZ, 0x0 ;  /* 0x00000000ff097424 */ /* 0x000fc800078e00ff */
[----:B0-----:R-:W-:Y:S05]  /*09a0*/  RET.REL.NODEC R8 `(_Z29backward_avgpool_layer_kerneliiiiPfS_) ;  /* 0xfffffff408947950 */ /* 0x001fea0003c3ffff */
.L_x_84:
        /* <DEDUP_REMOVED lines=13> */
.L_x_105:


//--------------------- .text._Z28forward_avgpool_layer_kerneliiiiPfS_ --------------------------
	.section	.text._Z28forward_avgpool_layer_kerneliiiiPfS_,"ax",@progbits
	.align	128
        .global         _Z28forward_avgpool_layer_kerneliiiiPfS_
        .type           _Z28forward_avgpool_layer_kerneliiiiPfS_,@function
        .size           _Z28forward_avgpool_layer_kerneliiiiPfS_,(.L_x_106 - _Z28forward_avgpool_layer_kerneliiiiPfS_)
        .other          _Z28forward_avgpool_layer_kerneliiiiPfS_,@"STO_CUDA_ENTRY STV_DEFAULT"
_Z28forward_avgpool_layer_kerneliiiiPfS_:
.text._Z28forward_avgpool_layer_kerneliiiiPfS_:
        /* <DEDUP_REMOVED lines=11> */
[----:B------:R-:W0:Y:S01]  /*00b0*/  LDC.64 R4, c[0x0][0x398] ;  /* 0x0000e600ff047b82 */ /* 0x000e220000000a00 */
[----:B------:R-:W1:Y:S01]  /*00c0*/  LDCU.64 UR6, c[0x0][0x358] ;  /* 0x00006b00ff0677ac */ /* 0x000e620008000a00 */
[----:B------:R-:W-:Y:S01]  /*00d0*/  IMAD.MOV.U32 R9, RZ, RZ, RZ ;  /* 0x000000ffff097224 */ /* 0x000fe200078e00ff */
[----:B------:R-:W2:Y:S01]  /*00e0*/  LDCU UR5, c[0x0][0x388] ;  /* 0x00007100ff0577ac */ /* 0x000ea20008000800 */
[----:B------:R-:W2:Y:S01]  /*00f0*/  LDCU UR4, c[0x0][0x384] ;  /* 0x00007080ff0477ac */ /* 0x000ea20008000800 */
[----:B0-----:R-:W-:Y:S01]  /*0100*/  IMAD.WIDE R4, R7, 0x4, R4 ;  /* 0x0000000407047825 */ /* 0x001fe200078e0204 */
[----:B--2---:R-:W-:-:S04]  /*0110*/  UIMAD UR5, UR5, UR4, URZ ;  /* 0x00000004050572a4 */ /* 0x004fc8000f8e02ff */
[----:B-1----:R0:W-:Y:S01]  /*0120*/  STG.E desc[UR6][R4.64], RZ ;  /* 0x000000ff04007986 */ /* 0x0021e2000c101906 */
[----:B------:R-:W-:-:S09]  /*0130*/  UISETP.GE.AND UP0, UPT, UR5, 0x1, UPT ;  /* 0x000000010500788c */ /* 0x000fd2000bf06270 */
[----:B0-----:R-:W-:Y:S05]  /*0140*/  BRA.U !UP0, `(.L_x_85) ;  /* 0x0000000108c87547 */ /* 0x001fea000b800000 */
[----:B------:R-:W0:Y:S01]  /*0150*/  LDC.64 R2, c[0x0][0x390] ;  /* 0x0000e400ff027b82 */ /* 0x000e220000000a00 */
[----:B------:R-:W-:Y:S01]  /*0160*/  UMOV UR4, URZ ;  /* 0x000000ff00047c82 */ /* 0x000fe20008000000 */
[----:B------:R-:W-:Y:S01]  /*0170*/  IMAD R7, R7, UR5, RZ ;  /* 0x0000000507077c24 */ /* 0x000fe2000f8e02ff */
[----:B------:R-:W-:Y:S01]  /*0180*/  UIADD3 UR8, UPT, UPT, UR5, -UR4, URZ ;  /* 0x8000000405087290 */ /* 0x000fe2000fffe0ff */
[----:B------:R-:W-:Y:S01]  /*0190*/  IMAD.MOV.U32 R9, RZ, RZ, RZ ;  /* 0x000000ffff097224 */ /* 0x000fe200078e00ff */
[----:B------:R-:W-:Y:S02]  /*01a0*/  UPLOP3.LUT UP0, UPT, UPT, UPT, UPT, 0x80, 0x8 ;  /* 0x000000000008789c */ /* 0x000fe40003f0f070 */
[----:B------:R-:W-:Y:S01]  /*01b0*/  UISETP.GT.AND UP1, UPT, UR8, 0x3, UPT ;  /* 0x000000030800788c */ /* 0x000fe2000bf24270 */
[----:B0-----:R-:W-:-:S04]  /*01c0*/  IMAD.WIDE R2, R7, 0x4, R2 ;  /* 0x0000000407027825 */ /* 0x001fc800078e0202 */
[----:B------:R-:W-:-:S04]  /*01d0*/  IMAD.MOV.U32 R6, RZ, RZ, R2 ;  /* 0x000000ffff067224 */ /* 0x000fc800078e0002 */
[----:B------:R-:W-:Y:S05]  /*01e0*/  BRA.U !UP1, `(.L_x_86) ;  /* 0x0000000109507547 */ /* 0x000fea000b800000 */
[----:B------:R-:W-:Y:S02]  /*01f0*/  UIADD3 UR8, UPT, UPT, UR5, -0x3, URZ ;  /* 0xfffffffd05087890 */ /* 0x000fe4000fffe0ff */
[----:B------:R-:W-:-:S11]  /*0200*/  UPLOP3.LUT UP0, UPT, UPT, UPT, UPT, 0x40, 0x4 ;  /* 0x000000000004789c */ /* 0x000fd60003f0e870 */
.L_x_87:
[----:B------:R-:W-:-:S05]  /*0210*/  IMAD.MOV.U32 R2, RZ, RZ, R6 ;  /* 0x000000ffff027224 */ /* 0x000fca00078e0006 */
[----:B------:R-:W2:Y:S02]  /*0220*/  LDG.E R0, desc[UR6][R2.64] ;  /* 0x0000000602007981 */ /* 0x000ea4000c1e1900 */
[----:B0-2---:R-:W-:-:S05]  /*0230*/  FADD R7, R0, R9 ;  /* 0x0000000900077221 */ /* 0x005fca0000000000 */
[----:B------:R0:W-:Y:S04]  /*0240*/  STG.E desc[UR6][R4.64], R7 ;  /* 0x0000000704007986 */ /* 0x0001e8000c101906 */
[----:B------:R-:W2:Y:S02]  /*0250*/  LDG.E R0, desc[UR6][R2.64+0x4] ;  /* 0x0000040602007981 */ /* 0x000ea4000c1e1900 */
[----:B--2---:R-:W-:-:S05]  /*0260*/  FADD R11, R7, R0 ;  /* 0x00000000070b7221 */ /* 0x004fca0000000000 */
[----:B------:R0:W-:Y:S04]  /*0270*/  STG.E desc[UR6][R4.64], R11 ;  /* 0x0000000b04007986 */ /* 0x0001e8000c101906 */
[----:B------:R-:W2:Y:S02]  /*0280*/  LDG.E R0, desc[UR6][R2.64+0x8] ;  /* 0x0000080602007981 */ /* 0x000ea4000c1e1900 */
[----:B--2---:R-:W-:-:S05]  /*0290*/  FADD R13, R11, R0 ;  /* 0x000000000b0d7221 */ /* 0x004fca0000000000 */
[----:B------:R0:W-:Y:S04]  /*02a0*/  STG.E desc[UR6][R4.64], R13 ;  /* 0x0000000d04007986 */ /* 0x0001e8000c101906 */
[----:B------:R1:W2:Y:S01]  /*02b0*/  LDG.E R0, desc[UR6][R2.64+0xc] ;  /* 0x00000c0602007981 */ /* 0x0002a2000c1e1900 */
[----:B------:R-:W-:Y:S01]  /*02c0*/  UIADD3 UR4, UPT, UPT, UR4, 0x4, URZ ;  /* 0x0000000404047890 */ /* 0x000fe2000fffe0ff */
[----:B------:R-:W-:-:S03]  /*02d0*/  IADD3 R6, P0, PT, R2, 0x10, RZ ;  /* 0x0000001002067810 */ /* 0x000fc60007f1e0ff */
[----:B------:R-:W-:Y:S02]  /*02e0*/  UISETP.GE.AND UP1, UPT, UR4, UR8, UPT ;  /* 0x000000080400728c */ /* 0x000fe4000bf26270 */
[----:B-1----:R-:W-:Y:S02]  /*02f0*/  IMAD.X R3, RZ, RZ, R3, P0 ;  /* 0x000000ffff037224 */ /* 0x002fe400000e0603 */
[----:B--2---:R-:W-:-:S05]  /*0300*/  FADD R9, R13, R0 ;  /* 0x000000000d097221 */ /* 0x004fca0000000000 */
[----:B------:R0:W-:Y:S01]  /*0310*/  STG.E desc[UR6][R4.64], R9 ;  /* 0x0000000904007986 */ /* 0x0001e2000c101906 */
[----:B------:R-:W-:Y:S05]  /*0320*/  BRA.U !UP1, `(.L_x_87) ;  /* 0xfffffffd09b87547 */ /* 0x000fea000b83ffff */
.L_x_86:
[----:B------:R-:W-:-:S04]  /*0330*/  UIADD3 UR8, UPT, UPT, UR5, -UR4, URZ ;  /* 0x8000000405087290 */ /* 0x000fc8000fffe0ff */
[----:B------:R-:W-:-:S09]  /*0340*/  UISETP.GT.AND UP1, UPT, UR8, 0x1, UPT ;  /* 0x000000010800788c */ /* 0x000fd2000bf24270 */
[----:B------:R-:W-:Y:S05]  /*0350*/  BRA.U !UP1, `(.L_x_88) ;  /* 0x00000001092c7547 */ /* 0x000fea000b800000 */
[----:B------:R-:W-:-:S05]  /*0360*/  IMAD.MOV.U32 R2, RZ, RZ, R6 ;  /* 0x000000ffff027224 */ /* 0x000fca00078e0006 */
[----:B------:R-:W0:Y:S02]  /*0370*/  LDG.E R0, desc[UR6][R2.64] ;  /* 0x0000000602007981 */ /* 0x000e24000c1e1900 */
[----:B0-----:R-:W-:-:S05]  /*0380*/  FADD R7, R9, R0 ;  /* 0x0000000009077221 */ /* 0x001fca0000000000 */
[----:B------:R1:W-:Y:S04]  /*0390*/  STG.E desc[UR6][R4.64], R7 ;  /* 0x0000000704007986 */ /* 0x0003e8000c101906 */
[----:B------:R0:W2:Y:S01]  /*03a0*/  LDG.E R0, desc[UR6][R2.64+0x4] ;  /* 0x0000040602007981 */ /* 0x0000a2000c1e1900 */
[----:B------:R-:W-:Y:S01]  /*03b0*/  IADD3 R6, P0, PT, R6, 0x8, RZ ;  /* 0x0000000806067810 */ /* 0x000fe20007f1e0ff */
[----:B------:R-:W-:Y:S02]  /*03c0*/  UIADD3 UR4, UPT, UPT, UR4, 0x2, URZ ;  /* 0x0000000204047890 */ /* 0x000fe4000fffe0ff */
[----:B------:R-:W-:Y:S01]  /*03d0*/  UPLOP3.LUT UP0, UPT, UPT, UPT, UPT, 0x40, 0x4 ;  /* 0x000000000004789c */ /* 0x000fe20003f0e870 */
[----:B0-----:R-:W-:Y:S01]  /*03e0*/  IADD3.X R3, PT, PT, RZ, R3, RZ, P0, !PT ;  /* 0x00000003ff037210 */ /* 0x001fe200007fe4ff */
[----:B--2---:R-:W-:-:S05]  /*03f0*/  FADD R9, R7, R0 ;  /* 0x0000000007097221 */ /* 0x004fca0000000000 */
[----:B------:R1:W-:Y:S04]  /*0400*/  STG.E desc[UR6][R4.64], R9 ;  /* 0x0000000904007986 */ /* 0x0003e8000c101906 */
.L_x_88:
[----:B------:R-:W-:Y:S01]  /*0410*/  UISETP.LT.OR UP0, UPT, UR4, UR5, UP0 ;  /* 0x000000050400728c */ /* 0x000fe20008701670 */
[----:B------:R-:W-:-:S08]  /*0420*/  IMAD.MOV.U32 R2, RZ, RZ, R6 ;  /* 0x000000ffff027224 */ /* 0x000fd000078e0006 */
[----:B------:R-:W-:Y:S05]  /*0430*/  BRA.U !UP0, `(.L_x_85) ;  /* 0x00000001080c7547 */ /* 0x000fea000b800000 */
[----:B------:R-:W0:Y:S02]  /*0440*/  LDG.E R2, desc[UR6][R2.64] ;  /* 0x0000000602027981 */ /* 0x000e24000c1e1900 */
[----:B01----:R-:W-:-:S05]  /*0450*/  FADD R9, R9, R2 ;  /* 0x0000000209097221 */ /* 0x003fca0000000000 */
[----:B------:R2:W-:Y:S02]  /*0460*/  STG.E desc[UR6][R4.64], R9 ;  /* 0x0000000904007986 */ /* 0x0005e4000c101906 */
.L_x_85:
[----:B------:R-:W-:Y:S01]  /*0470*/  I2FP.F32.S32 R6, UR5 ;  /* 0x0000000500067c45 */ /* 0x000fe20008201400 */
[----:B------:R-:W-:Y:S03]  /*0480*/  BSSY.RECONVERGENT B0, `(.L_x_89) ;  /* 0x000000d000007945 */ /* 0x000fe60003800200 */
[----:B------:R-:W3:Y:S08]  /*0490*/  MUFU.RCP R3, R6 ;  /* 0x0000000600037308 */ /* 0x000ef00000001000 */
[----:B------:R-:W4:Y:S01]  /*04a0*/  FCHK P0, R9, R6 ;  /* 0x0000000609007302 */ /* 0x000f220000000000 */
[----:B---3--:R-:W-:-:S04]  /*04b0*/  FFMA R0, -R6, R3, 1 ;  /* 0x3f80000006007423 */ /* 0x008fc80000000103 */
[----:B------:R-:W-:-:S04]  /*04c0*/  FFMA R0, R3, R0, R3 ;  /* 0x0000000003007223 */ /* 0x000fc80000000003 */
[----:B------:R-:W-:-:S04]  /*04d0*/  FFMA R3, R0, R9, RZ ;  /* 0x0000000900037223 */ /* 0x000fc800000000ff */
[----:B------:R-:W-:-:S04]  /*04e0*/  FFMA R2, -R6, R3, R9 ;  /* 0x0000000306027223 */ /* 0x000fc80000000109 */
[----:B------:R-:W-:Y:S01]  /*04f0*/  FFMA R3, R0, R2, R3 ;  /* 0x0000000200037223 */ /* 0x000fe20000000003 */
[----:B----4-:R-:W-:Y:S06]  /*0500*/  @!P0 BRA `(.L_x_90) ;  /* 0x0000000000108947 */ /* 0x010fec0003800000 */
[----:B------:R-:W-:Y:S01]  /*0510*/  IMAD.MOV.U32 R3, RZ, RZ, R9 ;  /* 0x000000ffff037224 */ /* 0x000fe200078e0009 */
[----:B------:R-:W-:-:S07]  /*0520*/  MOV R2, 0x540 ;  /* 0x0000054000027802 */ /* 0x000fce0000000f00 */
[----:B012---:R-:W-:Y:S05]  /*0530*/  CALL.REL.NOINC `($__internal_3_$__cuda_sm3x_div_rn_noftz_f32_slowpath) ;  /* 0x0000000000107944 */ /* 0x007fea0003c00000 */
[----:B------:R-:W-:-:S07]  /*0540*/  IMAD.MOV.U32 R3, RZ, RZ, R0 ;  /* 0x000000ffff037224 */ /* 0x000fce00078e0000 */
.L_x_90:
[----:B------:R-:W-:Y:S05]  /*0550*/  BSYNC.RECONVERGENT B0 ;  /* 0x0000000000007941 */ /* 0x000fea0003800200 */
.L_x_89:
[----:B------:R-:W-:Y:S01]  /*0560*/  STG.E desc[UR6][R4.64], R3 ;  /* 0x0000000304007986 */ /* 0x000fe2000c101906 */
[----:B------:R-:W-:Y:S05]  /*0570*/  EXIT ;  /* 0x000000000000794d */ /* 0x000fea0003800000 */
        .weak           $__internal_3_$__cuda_sm3x_div_rn_noftz_f32_slowpath
        .type           $__internal_3_$__cuda_sm3x_div_rn_noftz_f32_slowpath,@function
        .size           $__internal_3_$__cuda_sm3x_div_rn_noftz_f32_slowpath,(.L_x_106 - $__internal_3_$__cuda_sm3x_div_rn_noftz_f32_slowpath)
$__internal_3_$__cuda_sm3x_div_rn_noftz_f32_slowpath:
[----:B------:R-:W-:Y:S01]  /*0580*/  SHF.R.U32.HI R7, RZ, 0x17, R6 ;  /* 0x00000017ff077819 */ /* 0x000fe20000011606 */
[----:B------:R-:W-:Y:S01]  /*0590*/  BSSY.RECONVERGENT B1, `(.L_x_91) ;  /* 0x0000063000017945 */ /* 0x000fe20003800200 */
[----:B------:R-:W-:Y:S02]  /*05a0*/  SHF.R.U32.HI R0, RZ, 0x17, R3 ;  /* 0x00000017ff007819 */ /* 0x000fe40000011603 */
[----:B------:R-:W-:Y:S02]  /*05b0*/  LOP3.LUT R7, R7, 0xff, RZ, 0xc0, !PT ;  /* 0x000000ff07077812 */ /* 0x000fe400078ec0ff */
[----:B------:R-:W-:-:S03]  /*05c0*/  LOP3.LUT R12, R0, 0xff, RZ, 0xc0, !PT ;  /* 0x000000ff000c7812 */ /* 0x000fc600078ec0ff */
[----:B------:R-:W-:Y:S02]  /*05d0*/  VIADD R9, R7, 0xffffffff ;  /* 0xffffffff07097836 */ /* 0x000fe40000000000 */
[----:B------:R-:W-:-:S03]  /*05e0*/  VIADD R10, R12, 0xffffffff ;  /* 0xffffffff0c0a7836 */ /* 0x000fc60000000000 */
[----:B------:R-:W-:-:S04]  /*05f0*/  ISETP.GT.U32.AND P0, PT, R9, 0xfd, PT ;  /* 0x000000fd0900780c */ /* 0x000fc80003f04070 */
[----:B------:R-:W-:-:S13]  /*0600*/  ISETP.GT.U32.OR P0, PT, R10, 0xfd, P0 ;  /* 0x000000fd0a00780c */ /* 0x000fda0000704470 */
[----:B------:R-:W-:Y:S01]  /*0610*/  @!P0 MOV R8, RZ ;  /* 0x000000ff00088202 */ /* 0x000fe20000000f00 */
[----:B------:R-:W-:Y:S06]  /*0620*/  @!P0 BRA `(.L_x_92) ;  /* 0x0000000000608947 */ /* 0x000fec0003800000 */
[----:B------:R-:W-:Y:S01]  /*0630*/  FSETP.GTU.FTZ.AND P0, PT, |R3|, +INF , PT ;  /* 0x7f8000000300780b */ /* 0x000fe20003f1c200 */
[----:B------:R-:W-:Y:S01]  /*0640*/  IMAD.MOV.U32 R0, RZ, RZ, R6 ;  /* 0x000000ffff007224 */ /* 0x000fe200078e0006 */
        /* <DEDUP_REMOVED lines=22> */
.L_x_92:
[----:B------:R-:W-:Y:S01]  /*07b0*/  LEA R9, R7, 0xc0800000, 0x17 ;  /* 0xc080000007097811 */ /* 0x000fe200078eb8ff */
[----:B------:R-:W-:Y:S04]  /*07c0*/  BSSY.RECONVERGENT B2, `(.L_x_97) ;  /* 0x0000036000027945 */ /* 0x000fe80003800200 */
[----:B------:R-:W-:Y:S01]  /*07d0*/  IMAD.IADD R9, R6, 0x1, -R9 ;  /* 0x0000000106097824 */ /* 0x000fe200078e0a09 */
[----:B------:R-:W-:-:S03]  /*07e0*/  IADD3 R6, PT, PT, R12, -0x7f, RZ ;  /* 0xffffff810c067810 */ /* 0x000fc60007ffe0ff */
[----:B------:R-:W0:Y:S01]  /*07f0*/  MUFU.RCP R10, R9 ;  /* 0x00000009000a7308 */ /* 0x000e220000001000 */
[----:B------:R-:W-:Y:S01]  /*0800*/  FADD.FTZ R11, -R9, -RZ ;  /* 0x800000ff090b7221 */ /* 0x000fe20000010100 */
[C---:B------:R-:W-:Y:S01]  /*0810*/  IMAD R0, R6.reuse, -0x800000, R3 ;  /* 0xff80000006007824 */ /* 0x040fe200078e0203 */
[----:B------:R-:W-:-:S05]  /*0820*/  IADD3 R7, PT, PT, R6, 0x7f, -R7 ;  /* 0x0000007f06077810 */ /* 0x000fca0007ffe807 */
[----:B------:R-:W-:Y:S02]  /*0830*/  IMAD.IADD R7, R7, 0x1, R8 ;  /* 0x0000000107077824 */ /* 0x000fe400078e0208 */
[----:B0-----:R-:W-:-:S04]  /*0840*/  FFMA R13, R10, R11, 1 ;  /* 0x3f8000000a0d7423 */ /* 0x001fc8000000000b */
[----:B------:R-:W-:-:S04]  /*0850*/  FFMA R12, R10, R13, R10 ;  /* 0x0000000d0a0c7223 */ /* 0x000fc8000000000a */
[----:B------:R-:W-:-:S04]  /*0860*/  FFMA R3, R0, R12, RZ ;  /* 0x0000000c00037223 */ /* 0x000fc800000000ff */
[----:B------:R-:W-:-:S04]  /*0870*/  FFMA R10, R11, R3, R0 ;  /* 0x000000030b0a7223 */ /* 0x000fc80000000000 */
[----:B------:R-:W-:-:S04]  /*0880*/  FFMA R13, R12, R10, R3 ;  /* 0x0000000a0c0d7223 */ /* 0x000fc80000000003 */
[----:B------:R-:W-:-:S04]  /*0890*/  FFMA R10, R11, R13, R0 ;  /* 0x0000000d0b0a7223 */ /* 0x000fc80000000000 */
        /* <DEDUP_REMOVED lines=14> */
[CCC-:B------:R-:W-:Y:S01]  /*0980*/  FFMA.RZ R3, R12.reuse, R10.reuse, R13.reuse ;  /* 0x0000000a0c037223 */ /* 0x1c0fe2000000c00d */
[C---:B------:R-:W-:Y:S02]  /*0990*/  VIADD R8, R9.reuse, 0x20 ;  /* 0x0000002009087836 */ /* 0x040fe40000000000 */
[CCC-:B------:R-:W-:Y:S01]  /*09a0*/  FFMA.RM R6, R12.reuse, R10.reuse, R13.reuse ;  /* 0x0000000a0c067223 */ /* 0x1c0fe2000000400d */
[----:B------:R-:W-:Y:S02]  /*09b0*/  ISETP.NE.AND P2, PT, R9, RZ, PT ;  /* 0x000000ff0900720c */ /* 0x000fe40003f45270 */
[----:B------:R-:W-:Y:S01]  /*09c0*/  LOP3.LUT R7, R3, 0x7fffff, RZ, 0xc0, !PT ;  /* 0x007fffff03077812 */ /* 0x000fe200078ec0ff */
[----:B------:R-:W-:Y:S01]  /*09d0*/  FFMA.RP R3, R12, R10, R13 ;  /* 0x0000000a0c037223 */ /* 0x000fe2000000800d */
[----:B------:R-:W-:Y:S02]  /*09e0*/  ISETP.NE.AND P1, PT, R9, RZ, PT ;  /* 0x000000ff0900720c */ /* 0x000fe40003f25270 */
[----:B------:R-:W-:-:S02]  /*09f0*/  LOP3.LUT R7, R7, 0x800000, RZ, 0xfc, !PT ;  /* 0x0080000007077812 */ /* 0x000fc400078efcff */
[----:B------:R-:W-:Y:S02]  /*0a00*/  IADD3 R9, PT, PT, -R9, RZ, RZ ;  /* 0x000000ff09097210 */ /* 0x000fe40007ffe1ff */
[----:B------:R-:W-:Y:S02]  /*0a10*/  SHF.L.U32 R8, R7, R8, RZ ;  /* 0x0000000807087219 */ /* 0x000fe400000006ff */
[----:B------:R-:W-:Y:S02]  /*0a20*/  FSETP.NEU.FTZ.AND P0, PT, R3, R6, PT ;  /* 0x000000060300720b */ /* 0x000fe40003f1d000 */
[----:B------:R-:W-:Y:S02]  /*0a30*/  SEL R6, R9, RZ, P2 ;  /* 0x000000ff09067207 */ /* 0x000fe40001000000 */
[----:B------:R-:W-:Y:S02]  /*0a40*/  ISETP.NE.AND P1, PT, R8, RZ, P1 ;  /* 0x000000ff0800720c */ /* 0x000fe40000f25270 */
[----:B------:R-:W-:-:S02]  /*0a50*/  SHF.R.U32.HI R6, RZ, R6, R7 ;  /* 0x00000006ff067219 */ /* 0x000fc40000011607 */
[----:B------:R-:W-:Y:S02]  /*0a60*/  PLOP3.LUT P0, PT, P0, P1, PT, 0xf8, 0x8f ;  /* 0x00000000008f781c */ /* 0x000fe40000703f70 */
[----:B------:R-:W-:Y:S02]  /*0a70*/  SHF.R.U32.HI R8, RZ, 0x1, R6 ;  /* 0x00000001ff087819 */ /* 0x000fe40000011606 */
[----:B------:R-:W-:-:S04]  /*0a80*/  SEL R3, RZ, 0x1, !P0 ;  /* 0x00000001ff037807 */ /* 0x000fc80004000000 */
[----:B------:R-:W-:-:S04]  /*0a90*/  LOP3.LUT R3, R3, 0x1, R8, 0xf8, !PT ;  /* 0x0000000103037812 */ /* 0x000fc800078ef808 */
[----:B------:R-:W-:-:S05]  /*0aa0*/  LOP3.LUT R3, R3, R6, RZ, 0xc0, !PT ;  /* 0x0000000603037212 */ /* 0x000fca00078ec0ff */
[----:B------:R-:W-:-:S05]  /*0ab0*/  IMAD.IADD R3, R8, 0x1, R3 ;  /* 0x0000000108037824 */ /* 0x000fca00078e0203 */
[----:B------:R-:W-:Y:S01]  /*0ac0*/  LOP3.LUT R0, R3, R0, RZ, 0xfc, !PT ;  /* 0x0000000003007212 */ /* 0x000fe200078efcff */
[----:B------:R-:W-:Y:S06]  /*0ad0*/  BRA `(.L_x_100) ;  /* 0x0000000000107947 */ /* 0x000fec0003800000 */
.L_x_99:
[----:B------:R-:W-:-:S04]  /*0ae0*/  LOP3.LUT R0, R0, 0x80000000, RZ, 0xc0, !PT ;  /* 0x8000000000007812 */ /* 0x000fc800078ec0ff */
[----:B------:R-:W-:Y:S01]  /*0af0*/  LOP3.LUT R0, R0, 0x7f800000, RZ, 0xfc, !PT ;  /* 0x7f80000000007812 */ /* 0x000fe200078efcff */
[----:B------:R-:W-:Y:S06]  /*0b00*/  BRA `(.L_x_100) ;  /* 0x0000000000047947 */ /* 0x000fec0003800000 */
.L_x_98:
[----:B------:R-:W-:-:S07]  /*0b10*/  IMAD R0, R7, 0x800000, R0 ;  /* 0x0080000007007824 */ /* 0x000fce00078e0200 */
.L_x_100:
[----:B------:R-:W-:Y:S05]  /*0b20*/  BSYNC.RECONVERGENT B2 ;  /* 0x0000000000027941 */ /* 0x000fea0003800200 */
.L_x_97:
[----:B------:R-:W-:Y:S05]  /*0b30*/  BRA `(.L_x_101) ;  /* 0x0000000000207947 */ /* 0x000fea0003800000 */
.L_x_96:
[----:B------:R-:W-:-:S04]  /*0b40*/  LOP3.LUT R0, R6, 0x80000000, R3, 0x48, !PT ;  /* 0x8000000006007812 */ /* 0x000fc800078e4803 */
[----:B------:R-:W-:Y:S01]  /*0b50*/  LOP3.LUT R0, R0, 0x7f800000, RZ, 0xfc, !PT ;  /* 0x7f80000000007812 */ /* 0x000fe200078efcff */
[----:B------:R-:W-:Y:S06]  /*0b60*/  BRA `(.L_x_101) ;  /* 0x0000000000147947 */ /* 0x000fec0003800000 */
.L_x_95:
[----:B------:R-:W-:Y:S01]  /*0b70*/  LOP3.LUT R0, R6, 0x80000000, R3, 0x48, !PT ;  /* 0x8000000006007812 */ /* 0x000fe200078e4803 */
[----:B------:R-:W-:Y:S06]  /*0b80*/  BRA `(.L_x_101) ;  /* 0x00000000000c7947 */ /* 0x000fec0003800000 */
.L_x_94:
[----:B------:R-:W0:Y:S01]  /*0b90*/  MUFU.RSQ R0, -QNAN ;  /* 0xffc0000000007908 */ /* 0x000e220000001400 */
[----:B------:R-:W-:Y:S05]  /*0ba0*/  BRA `(.L_x_101) ;  /* 0x0000000000047947 */ /* 0x000fea0003800000 */
.L_x_93:
[----:B------:R-:W-:-:S07]  /*0bb0*/  FADD.FTZ R0, R3, R0 ;  /* 0x0000000003007221 */ /* 0x000fce0000010000 */
.L_x_101:
[----:B------:R-:W-:Y:S05]  /*0bc0*/  BSYNC.RECONVERGENT B1 ;  /* 0x0000000000017941 */ /* 0x000fea0003800200 */
.L_x_91:
[----:B------:R-:W-:-:S04]  /*0bd0*/  IMAD.MOV.U32 R3, RZ, RZ, 0x0 ;  /* 0x00000000ff037424 */ /* 0x000fc800078e00ff */
[----:B0-----:R-:W-:Y:S05]  /*0be0*/  RET.REL.NODEC R2 `(_Z28forward_avgpool_layer_kerneliiiiPfS_) ;  /* 0xfffffff402047950 */ /* 0x001fea0003c3ffff */
.L_x_102:
        /* <DEDUP_REMOVED lines=9> */
.L_x_106:


//--------------------- .nv.shared.reserved.0     --------------------------
	.section	.nv.shared.reserved.0,"aw",@nobits
	.weak		__nv_reservedSMEM_offset_0_alias
	.size		__nv_reservedSMEM_offset_0_alias, 0, 64
	.other		__nv_reservedSMEM_offset_0_alias,@"STO_CUDA_RESERVED_SHARED STV_DEFAULT"
__nv_reservedSMEM_offset_0_alias:
	.zero		0
	.zero		64


//--------------------- .nv.constant0._Z5sgemmiiiiifPfiS_ifS_i --------------------------
	.section	.nv.constant0._Z5sgemmiiiiifPfiS_ifS_i,"a",@progbits
	.sectionflags	@""
	.align	4
.nv.constant0._Z5sgemmiiiiifPfiS_ifS_i:
	.zero		964


//--------------------- .nv.constant0._Z29backward_maxpool_layer_kerneliiiiiiiPfS_Pi --------------------------
	.section	.nv.constant0._Z29backward_maxpool_layer_kerneliiiiiiiPfS_Pi,"a",@progbits
	.sectionflags	@""
	.align	4
.nv.constant0._Z29backward_maxpool_layer_kerneliiiiiiiPfS_Pi:
	.zero		952


//--------------------- .nv.constant0._Z28forward_maxpool_layer_kerneliiiiiiiPfS_Pi --------------------------
	.section	.nv.constant0._Z28forward_maxpool_layer_kerneliiiiiiiPfS_Pi,"a",@progbits
	.sectionflags	@""
	.align	4
.nv.constant0._Z28forward_maxpool_layer_kerneliiiiiiiPfS_Pi:
	.zero		952


//--------------------- .nv.constant0._Z28yoloswag420blazeit360noscopePfiS_ff --------------------------
	.section	.nv.constant0._Z28yoloswag420blazeit360noscopePfiS_ff,"a",@progbits
	.sectionflags	@""
	.align	4
.nv.constant0._Z28yoloswag420blazeit360noscopePfiS_ff:
	.zero		928


//--------------------- .nv.constant0._Z25forward_crop_layer_kernelPfS_iiiiiiiifS_ --------------------------
	.section	.nv.constant0._Z25forward_crop_layer_kernelPfS_iiiiiiiifS_,"a",@progbits
	.sectionflags	@""
	.align	4
.nv.constant0._Z25forward_crop_layer_kernelPfS_iiiiiiiifS_:
	.zero		960


//--------------------- .nv.constant0._Z19levels_image_kernelPfS_iiiifffff --------------------------
	.section	.nv.constant0._Z19levels_image_kernelPfS_iiiifffff,"a",@progbits
	.sectionflags	@""
	.align	4
.nv.constant0._Z19levels_image_kernelPfS_iiiifffff:
	.zero		948


//--------------------- .nv.constant0._Z29backward_avgpool_layer_kerneliiiiPfS_ --------------------------
	.section	.nv.constant0._Z29backward_avgpool_layer_kerneliiiiPfS_,"a",@progbits
	.sectionflags	@""
	.align	4
.nv.constant0._Z29backward_avgpool_layer_kerneliiiiPfS_:
	.zero		928


//--------------------- .nv.constant0._Z28forward_avgpool_layer_kerneliiiiPfS_ --------------------------
	.section	.nv.constant0._Z28forward_avgpool_layer_kerneliiiiPfS_,"a",@progbits
	.sectionflags	@""
	.align	4
.nv.constant0._Z28forward_avgpool_layer_kerneliiiiPfS_:
	.zero		928


//--------------------- SYMBOLS --------------------------

	.type		.nv.reservedSmem.offset0,@object
	.size		.nv.reservedSmem.offset0,0x4
